//
// Generated by NVIDIA NVVM Compiler
//
// Compiler Build ID: CL-36424714
// Cuda compilation tools, release 13.0, V13.0.88
// Based on NVVM 20.0.0
//

.version 9.0
.target sm_100
.address_size 64

	// .globl	_Z9subSeqMaxPiS_ii
// _ZZ7memoriaPiiiE7vetComp has been demoted

.visible .entry _Z9subSeqMaxPiS_ii(
	.param .u64 .ptr .align 1 _Z9subSeqMaxPiS_ii_param_0,
	.param .u64 .ptr .align 1 _Z9subSeqMaxPiS_ii_param_1,
	.param .u32 _Z9subSeqMaxPiS_ii_param_2,
	.param .u32 _Z9subSeqMaxPiS_ii_param_3
)
{
	.reg .pred 	%p<65>;
	.reg .b16 	%rs<4>;
	.reg .b32 	%r<618>;
	.reg .b64 	%rd<19>;
	// demoted variable
	.shared .align 4 .b8 _ZZ7memoriaPiiiE7vetComp[16384];
	ld.param.u64 	%rd6, [_Z9subSeqMaxPiS_ii_param_0];
	ld.param.u64 	%rd7, [_Z9subSeqMaxPiS_ii_param_1];
	ld.param.u32 	%r218, [_Z9subSeqMaxPiS_ii_param_3];
	mov.u32 	%r1, %tid.x;
	shl.b32 	%r594, %r1, 5;
	setp.lt.s32 	%p1, %r218, 4096;
	mov.b32 	%r545, 0;
	@%p1 bra 	$L__BB0_41;
	mov.u32 	%r223, %ctaid.x;
	mov.u32 	%r224, %ntid.x;
	div.u32 	%r225, %r218, %r224;
	shr.u32 	%r226, %r1, 5;
	and.b32  	%r227, %r1, 31;
	mad.lo.s32 	%r228, %r218, %r223, %r227;
	mad.lo.s32 	%r3, %r225, %r226, %r228;
	shl.b32 	%r4, %r225, 2;
	add.s32 	%r5, %r594, -1;
	cvt.u16.u32 	%rs1, %r224;
	div.u16 	%rs2, 4095, %rs1;
	add.s16 	%rs3, %rs2, 1;
	cvt.u32.u16 	%r229, %rs3;
	and.b32  	%r6, %r229, 3;
	add.s32 	%r7, %r594, 31;
	shl.b32 	%r230, %r224, 2;
	mov.u32 	%r231, _ZZ7memoriaPiiiE7vetComp;
	add.s32 	%r8, %r231, %r230;
	shl.b32 	%r9, %r1, 2;
	shl.b32 	%r10, %r224, 4;
	shl.b32 	%r232, %r224, 3;
	add.s32 	%r11, %r231, %r232;
	mad.lo.s32 	%r12, %r224, 12, %r231;
	and.b32  	%r233, %r229, 8188;
	neg.s32 	%r13, %r233;
	shr.s32 	%r234, %r218, 31;
	shr.u32 	%r235, %r234, 20;
	add.s32 	%r236, %r218, %r235;
	shr.s32 	%r14, %r236, 12;
	cvta.to.global.u64 	%rd1, %rd6;
	mov.b32 	%r545, 0;
	mul.wide.s32 	%rd10, %r4, 4;
	mov.u32 	%r542, %r545;
	mov.u32 	%r531, %r545;
$L__BB0_2:
	shl.b32 	%r237, %r531, 5;
	add.s32 	%r534, %r237, %r3;
	mov.u32 	%r532, %r13;
	mov.u32 	%r533, %r9;
$L__BB0_3:
	mul.wide.s32 	%rd8, %r534, 4;
	add.s64 	%rd9, %rd1, %rd8;
	ld.global.u32 	%r238, [%rd9];
	mov.u32 	%r239, _ZZ7memoriaPiiiE7vetComp;
	add.s32 	%r240, %r239, %r533;
	st.shared.u32 	[%r240], %r238;
	add.s32 	%r241, %r534, %r4;
	add.s64 	%rd11, %rd9, %rd10;
	ld.global.u32 	%r242, [%rd11];
	add.s32 	%r243, %r8, %r533;
	st.shared.u32 	[%r243], %r242;
	add.s32 	%r244, %r241, %r4;
	add.s64 	%rd12, %rd11, %rd10;
	ld.global.u32 	%r245, [%rd12];
	add.s32 	%r246, %r11, %r533;
	st.shared.u32 	[%r246], %r245;
	add.s32 	%r247, %r244, %r4;
	add.s64 	%rd2, %rd12, %rd10;
	ld.global.u32 	%r248, [%rd2];
	add.s32 	%r249, %r12, %r533;
	st.shared.u32 	[%r249], %r248;
	add.s32 	%r534, %r247, %r4;
	add.s32 	%r533, %r533, %r10;
	add.s32 	%r532, %r532, 4;
	setp.ne.s32 	%p2, %r532, 0;
	@%p2 bra 	$L__BB0_3;
	setp.eq.s32 	%p3, %r6, 0;
	@%p3 bra 	$L__BB0_8;
	setp.eq.s32 	%p4, %r6, 1;
	mul.wide.s32 	%rd13, %r4, 4;
	add.s64 	%rd3, %rd2, %rd13;
	ld.global.u32 	%r250, [%rd3];
	mov.u32 	%r251, _ZZ7memoriaPiiiE7vetComp;
	add.s32 	%r252, %r251, %r533;
	st.shared.u32 	[%r252], %r250;
	@%p4 bra 	$L__BB0_8;
	setp.eq.s32 	%p5, %r6, 2;
	mul.wide.s32 	%rd14, %r4, 4;
	add.s64 	%rd4, %rd3, %rd14;
	ld.global.u32 	%r253, [%rd4];
	add.s32 	%r254, %r8, %r533;
	st.shared.u32 	[%r254], %r253;
	@%p5 bra 	$L__BB0_8;
	mul.wide.s32 	%rd15, %r4, 4;
	add.s64 	%rd16, %rd4, %rd15;
	ld.global.u32 	%r255, [%rd16];
	add.s32 	%r256, %r11, %r533;
	st.shared.u32 	[%r256], %r255;
$L__BB0_8:
	setp.gt.u32 	%p6, %r1, 127;
	bar.sync 	0;
	@%p6 bra 	$L__BB0_40;
	mov.u32 	%r547, %r5;
	mov.u32 	%r546, %r5;
	mov.u32 	%r538, %r5;
	mov.u32 	%r539, %r5;
	mov.u32 	%r540, %r542;
	mov.u32 	%r541, %r5;
$L__BB0_10:
	setp.ne.s32 	%p7, %r541, %r546;
	shl.b32 	%r257, %r541, 2;
	mov.u32 	%r258, _ZZ7memoriaPiiiE7vetComp;
	add.s32 	%r34, %r258, %r257;
	@%p7 bra 	$L__BB0_13;
	add.s32 	%r263, %r539, 1;
	shl.b32 	%r264, %r546, 2;
	mov.u32 	%r265, _ZZ7memoriaPiiiE7vetComp;
	add.s32 	%r266, %r265, %r264;
	ld.shared.u32 	%r35, [%r266+4];
	add.s32 	%r267, %r35, %r540;
	max.s32 	%r542, %r267, 0;
	setp.gt.s32 	%p12, %r267, -1;
	selp.b32 	%r543, %r263, -1, %p12;
	setp.eq.s32 	%p13, %r543, 0;
	selp.b32 	%r544, 0, %r538, %p13;
	setp.lt.s32 	%p14, %r35, 1;
	@%p14 bra 	$L__BB0_18;
	add.s32 	%r546, %r546, 1;
	setp.eq.s32 	%p15, %r546, 0;
	add.s32 	%r545, %r35, %r545;
	selp.b32 	%r547, 0, %r547, %p15;
	bra.uni 	$L__BB0_18;
$L__BB0_13:
	add.s32 	%r42, %r541, 1;
	ld.shared.u32 	%r259, [%r34+4];
	add.s32 	%r542, %r259, %r540;
	setp.le.s32 	%p8, %r542, %r545;
	@%p8 bra 	$L__BB0_15;
	add.s32 	%r262, %r539, 1;
	setp.eq.s32 	%p11, %r547, -1;
	selp.b32 	%r543, %r42, %r262, %p11;
	selp.b32 	%r544, %r42, %r538, %p11;
	mov.u32 	%r545, %r542;
	mov.u32 	%r546, %r543;
	mov.u32 	%r547, %r544;
	bra.uni 	$L__BB0_18;
$L__BB0_15:
	setp.lt.s32 	%p9, %r542, 1;
	@%p9 bra 	$L__BB0_17;
	add.s32 	%r261, %r539, 1;
	setp.eq.s32 	%p10, %r540, 0;
	selp.b32 	%r543, %r42, %r261, %p10;
	selp.b32 	%r544, %r42, %r538, %p10;
	bra.uni 	$L__BB0_18;
$L__BB0_17:
	add.s32 	%r543, %r541, 2;
	mov.b32 	%r542, 0;
	mov.u32 	%r544, %r543;
$L__BB0_18:
	add.s32 	%r55, %r541, 1;
	setp.eq.s32 	%p16, %r541, %r7;
	@%p16 bra 	$L__BB0_40;
	setp.eq.s32 	%p17, %r55, %r546;
	@%p17 bra 	$L__BB0_25;
	add.s32 	%r56, %r541, 2;
	ld.shared.u32 	%r268, [%r34+8];
	add.s32 	%r548, %r268, %r542;
	setp.gt.s32 	%p18, %r548, %r545;
	@%p18 bra 	$L__BB0_24;
	setp.gt.s32 	%p19, %r548, 0;
	@%p19 bra 	$L__BB0_23;
	add.s32 	%r549, %r541, 3;
	mov.b32 	%r548, 0;
	mov.u32 	%r550, %r549;
	bra.uni 	$L__BB0_26;
$L__BB0_23:
	add.s32 	%r270, %r543, 1;
	setp.eq.s32 	%p20, %r542, 0;
	selp.b32 	%r549, %r56, %r270, %p20;
	selp.b32 	%r550, %r56, %r544, %p20;
	bra.uni 	$L__BB0_26;
$L__BB0_24:
	add.s32 	%r271, %r543, 1;
	setp.eq.s32 	%p21, %r547, -1;
	selp.b32 	%r549, %r56, %r271, %p21;
	selp.b32 	%r550, %r56, %r544, %p21;
	mov.u32 	%r545, %r548;
	mov.u32 	%r546, %r549;
	mov.u32 	%r547, %r550;
	bra.uni 	$L__BB0_26;
$L__BB0_25:
	add.s32 	%r272, %r543, 1;
	add.s32 	%r273, %r541, 2;
	ld.shared.u32 	%r274, [%r34+8];
	add.s32 	%r275, %r274, %r542;
	max.s32 	%r548, %r275, 0;
	setp.gt.s32 	%p22, %r275, -1;
	selp.b32 	%r549, %r272, -1, %p22;
	setp.eq.s32 	%p23, %r549, 0;
	selp.b32 	%r550, 0, %r544, %p23;
	setp.gt.s32 	%p24, %r274, 0;
	max.s32 	%r276, %r274, 0;
	add.s32 	%r545, %r545, %r276;
	selp.b32 	%r546, %r273, %r55, %p24;
$L__BB0_26:
	add.s32 	%r74, %r541, 2;
	setp.eq.s32 	%p25, %r74, %r546;
	@%p25 bra 	$L__BB0_32;
	add.s32 	%r75, %r541, 3;
	ld.shared.u32 	%r277, [%r34+12];
	add.s32 	%r554, %r277, %r548;
	setp.gt.s32 	%p26, %r554, %r545;
	@%p26 bra 	$L__BB0_31;
	setp.gt.s32 	%p27, %r554, 0;
	@%p27 bra 	$L__BB0_30;
	add.s32 	%r555, %r541, 4;
	mov.b32 	%r554, 0;
	mov.u32 	%r556, %r555;
	bra.uni 	$L__BB0_33;
$L__BB0_30:
	add.s32 	%r279, %r549, 1;
	setp.eq.s32 	%p28, %r548, 0;
	selp.b32 	%r555, %r75, %r279, %p28;
	selp.b32 	%r556, %r75, %r550, %p28;
	bra.uni 	$L__BB0_33;
$L__BB0_31:
	add.s32 	%r280, %r549, 1;
	setp.eq.s32 	%p29, %r547, -1;
	selp.b32 	%r555, %r75, %r280, %p29;
	selp.b32 	%r556, %r75, %r550, %p29;
	mov.u32 	%r545, %r554;
	mov.u32 	%r546, %r555;
	mov.u32 	%r547, %r556;
	bra.uni 	$L__BB0_33;
$L__BB0_32:
	add.s32 	%r281, %r549, 1;
	add.s32 	%r282, %r541, 3;
	ld.shared.u32 	%r283, [%r34+12];
	add.s32 	%r284, %r283, %r548;
	max.s32 	%r554, %r284, 0;
	setp.gt.s32 	%p30, %r284, -1;
	selp.b32 	%r555, %r281, -1, %p30;
	setp.eq.s32 	%p31, %r555, 0;
	selp.b32 	%r556, 0, %r550, %p31;
	setp.gt.s32 	%p32, %r283, 0;
	max.s32 	%r285, %r283, 0;
	add.s32 	%r545, %r545, %r285;
	selp.b32 	%r546, %r282, %r74, %p32;
$L__BB0_33:
	add.s32 	%r93, %r541, 3;
	setp.eq.s32 	%p33, %r93, %r546;
	@%p33 bra 	$L__BB0_39;
	add.s32 	%r94, %r541, 4;
	ld.shared.u32 	%r286, [%r34+16];
	add.s32 	%r540, %r286, %r554;
	setp.gt.s32 	%p34, %r540, %r545;
	@%p34 bra 	$L__BB0_38;
	setp.gt.s32 	%p35, %r540, 0;
	@%p35 bra 	$L__BB0_37;
	add.s32 	%r538, %r541, 5;
	mov.b32 	%r540, 0;
	mov.u32 	%r539, %r538;
	mov.u32 	%r541, %r94;
	bra.uni 	$L__BB0_10;
$L__BB0_37:
	add.s32 	%r288, %r555, 1;
	setp.eq.s32 	%p36, %r554, 0;
	selp.b32 	%r539, %r94, %r288, %p36;
	selp.b32 	%r538, %r94, %r556, %p36;
	mov.u32 	%r541, %r94;
	bra.uni 	$L__BB0_10;
$L__BB0_38:
	add.s32 	%r289, %r555, 1;
	setp.eq.s32 	%p37, %r547, -1;
	selp.b32 	%r546, %r94, %r289, %p37;
	selp.b32 	%r547, %r94, %r556, %p37;
	mov.u32 	%r545, %r540;
	mov.u32 	%r538, %r547;
	mov.u32 	%r539, %r546;
	mov.u32 	%r541, %r94;
	bra.uni 	$L__BB0_10;
$L__BB0_39:
	add.s32 	%r290, %r555, 1;
	add.s32 	%r541, %r541, 4;
	ld.shared.u32 	%r292, [%r34+16];
	add.s32 	%r293, %r292, %r554;
	max.s32 	%r540, %r293, 0;
	setp.gt.s32 	%p38, %r293, -1;
	selp.b32 	%r539, %r290, -1, %p38;
	setp.eq.s32 	%p39, %r539, 0;
	selp.b32 	%r538, 0, %r556, %p39;
	setp.gt.s32 	%p40, %r292, 0;
	max.s32 	%r294, %r292, 0;
	add.s32 	%r545, %r545, %r294;
	selp.b32 	%r546, %r541, %r93, %p40;
	bra.uni 	$L__BB0_10;
$L__BB0_40:
	add.s32 	%r531, %r531, 1;
	setp.ne.s32 	%p41, %r531, %r14;
	@%p41 bra 	$L__BB0_2;
$L__BB0_41:
	setp.gt.u32 	%p42, %r1, 127;
	@%p42 bra 	$L__BB0_77;
	mov.u32 	%r295, %ctaid.x;
	mov.u32 	%r296, %ntid.x;
	mad.lo.s32 	%r297, %r295, %r296, %r1;
	mul.lo.s32 	%r298, %r297, 5;
	cvta.to.global.u64 	%rd17, %rd7;
	mul.wide.s32 	%rd18, %r298, 4;
	add.s64 	%rd5, %rd17, %rd18;
	mov.b32 	%r299, -1;
	st.global.u32 	[%rd5+16], %r299;
	st.global.u32 	[%rd5+12], %r299;
	st.global.u32 	[%rd5+4], %r299;
	st.global.u32 	[%rd5], %r299;
	st.global.u32 	[%rd5+8], %r545;
	setp.lt.s32 	%p43, %r547, %r594;
	@%p43 bra 	$L__BB0_59;
	setp.lt.s32 	%p44, %r547, 1;
	mov.b32 	%r590, 0;
	mov.u32 	%r591, %r590;
	@%p44 bra 	$L__BB0_56;
	and.b32  	%r121, %r547, 15;
	setp.lt.u32 	%p45, %r547, 16;
	mov.b32 	%r578, 0;
	mov.u32 	%r591, %r578;
	mov.u32 	%r590, %r578;
	@%p45 bra 	$L__BB0_47;
	and.b32  	%r578, %r547, 2147483632;
	mov.u32 	%r305, _ZZ7memoriaPiiiE7vetComp;
	add.s32 	%r567, %r305, 32;
	neg.s32 	%r568, %r578;
	mov.b32 	%r591, 0;
	mov.u32 	%r590, %r591;
$L__BB0_46:
	.pragma "nounroll";
	ld.shared.u32 	%r306, [%r567+-32];
	add.s32 	%r307, %r306, %r591;
	max.s32 	%r308, %r307, %r590;
	ld.shared.u32 	%r309, [%r567+-28];
	add.s32 	%r310, %r309, %r307;
	max.s32 	%r311, %r310, %r308;
	ld.shared.u32 	%r312, [%r567+-24];
	add.s32 	%r313, %r312, %r310;
	max.s32 	%r314, %r313, %r311;
	ld.shared.u32 	%r315, [%r567+-20];
	add.s32 	%r316, %r315, %r313;
	max.s32 	%r317, %r316, %r314;
	ld.shared.u32 	%r318, [%r567+-16];
	add.s32 	%r319, %r318, %r316;
	max.s32 	%r320, %r319, %r317;
	ld.shared.u32 	%r321, [%r567+-12];
	add.s32 	%r322, %r321, %r319;
	max.s32 	%r323, %r322, %r320;
	ld.shared.u32 	%r324, [%r567+-8];
	add.s32 	%r325, %r324, %r322;
	max.s32 	%r326, %r325, %r323;
	ld.shared.u32 	%r327, [%r567+-4];
	add.s32 	%r328, %r327, %r325;
	max.s32 	%r329, %r328, %r326;
	ld.shared.u32 	%r330, [%r567];
	add.s32 	%r331, %r330, %r328;
	max.s32 	%r332, %r331, %r329;
	ld.shared.u32 	%r333, [%r567+4];
	add.s32 	%r334, %r333, %r331;
	max.s32 	%r335, %r334, %r332;
	ld.shared.u32 	%r336, [%r567+8];
	add.s32 	%r337, %r336, %r334;
	max.s32 	%r338, %r337, %r335;
	ld.shared.u32 	%r339, [%r567+12];
	add.s32 	%r340, %r339, %r337;
	max.s32 	%r341, %r340, %r338;
	ld.shared.u32 	%r342, [%r567+16];
	add.s32 	%r343, %r342, %r340;
	max.s32 	%r344, %r343, %r341;
	ld.shared.u32 	%r345, [%r567+20];
	add.s32 	%r346, %r345, %r343;
	max.s32 	%r347, %r346, %r344;
	ld.shared.u32 	%r348, [%r567+24];
	add.s32 	%r349, %r348, %r346;
	max.s32 	%r350, %r349, %r347;
	ld.shared.u32 	%r351, [%r567+28];
	add.s32 	%r591, %r351, %r349;
	max.s32 	%r590, %r591, %r350;
	add.s32 	%r568, %r568, 16;
	add.s32 	%r567, %r567, 64;
	setp.ne.s32 	%p46, %r568, 0;
	@%p46 bra 	$L__BB0_46;
$L__BB0_47:
	setp.eq.s32 	%p47, %r121, 0;
	@%p47 bra 	$L__BB0_56;
	and.b32  	%r137, %r547, 7;
	setp.lt.u32 	%p48, %r121, 8;
	@%p48 bra 	$L__BB0_50;
	shl.b32 	%r353, %r578, 2;
	mov.u32 	%r354, _ZZ7memoriaPiiiE7vetComp;
	add.s32 	%r355, %r354, %r353;
	ld.shared.u32 	%r356, [%r355];
	add.s32 	%r357, %r356, %r591;
	max.s32 	%r358, %r357, %r590;
	ld.shared.u32 	%r359, [%r355+4];
	add.s32 	%r360, %r359, %r357;
	max.s32 	%r361, %r360, %r358;
	ld.shared.u32 	%r362, [%r355+8];
	add.s32 	%r363, %r362, %r360;
	max.s32 	%r364, %r363, %r361;
	ld.shared.u32 	%r365, [%r355+12];
	add.s32 	%r366, %r365, %r363;
	max.s32 	%r367, %r366, %r364;
	ld.shared.u32 	%r368, [%r355+16];
	add.s32 	%r369, %r368, %r366;
	max.s32 	%r370, %r369, %r367;
	ld.shared.u32 	%r371, [%r355+20];
	add.s32 	%r372, %r371, %r369;
	max.s32 	%r373, %r372, %r370;
	ld.shared.u32 	%r374, [%r355+24];
	add.s32 	%r375, %r374, %r372;
	max.s32 	%r376, %r375, %r373;
	ld.shared.u32 	%r377, [%r355+28];
	add.s32 	%r591, %r377, %r375;
	max.s32 	%r590, %r591, %r376;
	add.s32 	%r578, %r578, 8;
$L__BB0_50:
	setp.eq.s32 	%p49, %r137, 0;
	@%p49 bra 	$L__BB0_56;
	and.b32  	%r146, %r547, 3;
	setp.lt.u32 	%p50, %r137, 4;
	@%p50 bra 	$L__BB0_53;
	shl.b32 	%r379, %r578, 2;
	mov.u32 	%r380, _ZZ7memoriaPiiiE7vetComp;
	add.s32 	%r381, %r380, %r379;
	ld.shared.u32 	%r382, [%r381];
	add.s32 	%r383, %r382, %r591;
	max.s32 	%r384, %r383, %r590;
	ld.shared.u32 	%r385, [%r381+4];
	add.s32 	%r386, %r385, %r383;
	max.s32 	%r387, %r386, %r384;
	ld.shared.u32 	%r388, [%r381+8];
	add.s32 	%r389, %r388, %r386;
	max.s32 	%r390, %r389, %r387;
	ld.shared.u32 	%r391, [%r381+12];
	add.s32 	%r591, %r391, %r389;
	max.s32 	%r590, %r591, %r390;
	add.s32 	%r578, %r578, 4;
$L__BB0_53:
	setp.eq.s32 	%p51, %r146, 0;
	@%p51 bra 	$L__BB0_56;
	shl.b32 	%r392, %r578, 2;
	mov.u32 	%r393, _ZZ7memoriaPiiiE7vetComp;
	add.s32 	%r587, %r393, %r392;
	neg.s32 	%r586, %r146;
$L__BB0_55:
	.pragma "nounroll";
	ld.shared.u32 	%r394, [%r587];
	add.s32 	%r591, %r394, %r591;
	max.s32 	%r590, %r591, %r590;
	add.s32 	%r587, %r587, 4;
	add.s32 	%r586, %r586, 1;
	setp.ne.s32 	%p52, %r586, 0;
	@%p52 bra 	$L__BB0_55;
$L__BB0_56:
	setp.ne.s32 	%p53, %r590, 0;
	@%p53 bra 	$L__BB0_58;
	mov.b32 	%r396, 0;
	st.global.u32 	[%rd5], %r396;
	st.global.u32 	[%rd5+4], %r591;
	bra.uni 	$L__BB0_59;
$L__BB0_58:
	st.global.u32 	[%rd5], %r590;
	sub.s32 	%r395, %r591, %r590;
	st.global.u32 	[%rd5+4], %r395;
$L__BB0_59:
	add.s32 	%r397, %r594, 32;
	setp.ge.s32 	%p54, %r546, %r397;
	@%p54 bra 	$L__BB0_77;
	add.s32 	%r606, %r594, 31;
	setp.le.s32 	%p55, %r606, %r546;
	mov.b32 	%r616, 0;
	mov.u32 	%r617, %r616;
	@%p55 bra 	$L__BB0_74;
	sub.s32 	%r168, %r606, %r546;
	sub.s32 	%r401, %r594, %r546;
	add.s32 	%r402, %r401, 30;
	and.b32  	%r169, %r168, 15;
	setp.lt.u32 	%p56, %r402, 15;
	mov.b32 	%r617, 0;
	mov.u32 	%r616, %r617;
	@%p56 bra 	$L__BB0_65;
	and.b32  	%r404, %r168, -16;
	neg.s32 	%r593, %r404;
	shl.b32 	%r405, %r1, 7;
	mov.u32 	%r406, _ZZ7memoriaPiiiE7vetComp;
	add.s32 	%r407, %r405, %r406;
	add.s32 	%r592, %r407, 124;
	mov.b32 	%r617, 0;
$L__BB0_63:
	.pragma "nounroll";
	ld.shared.u32 	%r408, [%r592];
	add.s32 	%r409, %r408, %r617;
	max.s32 	%r410, %r409, %r616;
	ld.shared.u32 	%r411, [%r592+-4];
	add.s32 	%r412, %r411, %r409;
	max.s32 	%r413, %r412, %r410;
	ld.shared.u32 	%r414, [%r592+-8];
	add.s32 	%r415, %r414, %r412;
	max.s32 	%r416, %r415, %r413;
	ld.shared.u32 	%r417, [%r592+-12];
	add.s32 	%r418, %r417, %r415;
	max.s32 	%r419, %r418, %r416;
	ld.shared.u32 	%r420, [%r592+-16];
	add.s32 	%r421, %r420, %r418;
	max.s32 	%r422, %r421, %r419;
	ld.shared.u32 	%r423, [%r592+-20];
	add.s32 	%r424, %r423, %r421;
	max.s32 	%r425, %r424, %r422;
	ld.shared.u32 	%r426, [%r592+-24];
	add.s32 	%r427, %r426, %r424;
	max.s32 	%r428, %r427, %r425;
	ld.shared.u32 	%r429, [%r592+-28];
	add.s32 	%r430, %r429, %r427;
	max.s32 	%r431, %r430, %r428;
	ld.shared.u32 	%r432, [%r592+-32];
	add.s32 	%r433, %r432, %r430;
	max.s32 	%r434, %r433, %r431;
	ld.shared.u32 	%r435, [%r592+-36];
	add.s32 	%r436, %r435, %r433;
	max.s32 	%r437, %r436, %r434;
	ld.shared.u32 	%r438, [%r592+-40];
	add.s32 	%r439, %r438, %r436;
	max.s32 	%r440, %r439, %r437;
	ld.shared.u32 	%r441, [%r592+-44];
	add.s32 	%r442, %r441, %r439;
	max.s32 	%r443, %r442, %r440;
	ld.shared.u32 	%r444, [%r592+-48];
	add.s32 	%r445, %r444, %r442;
	max.s32 	%r446, %r445, %r443;
	ld.shared.u32 	%r447, [%r592+-52];
	add.s32 	%r448, %r447, %r445;
	max.s32 	%r449, %r448, %r446;
	ld.shared.u32 	%r450, [%r592+-56];
	add.s32 	%r451, %r450, %r448;
	max.s32 	%r452, %r451, %r449;
	ld.shared.u32 	%r453, [%r592+-60];
	add.s32 	%r617, %r453, %r451;
	max.s32 	%r616, %r617, %r452;
	add.s32 	%r594, %r594, -16;
	add.s32 	%r593, %r593, 16;
	add.s32 	%r592, %r592, -64;
	setp.ne.s32 	%p57, %r593, 0;
	@%p57 bra 	$L__BB0_63;
	add.s32 	%r606, %r594, 31;
$L__BB0_65:
	setp.eq.s32 	%p58, %r169, 0;
	@%p58 bra 	$L__BB0_74;
	and.b32  	%r188, %r168, 7;
	setp.lt.u32 	%p59, %r169, 8;
	@%p59 bra 	$L__BB0_68;
	shl.b32 	%r455, %r606, 2;
	mov.u32 	%r456, _ZZ7memoriaPiiiE7vetComp;
	add.s32 	%r457, %r456, %r455;
	ld.shared.u32 	%r458, [%r457];
	add.s32 	%r459, %r458, %r617;
	max.s32 	%r460, %r459, %r616;
	ld.shared.u32 	%r461, [%r457+-4];
	add.s32 	%r462, %r461, %r459;
	max.s32 	%r463, %r462, %r460;
	ld.shared.u32 	%r464, [%r457+-8];
	add.s32 	%r465, %r464, %r462;
	max.s32 	%r466, %r465, %r463;
	ld.shared.u32 	%r467, [%r457+-12];
	add.s32 	%r468, %r467, %r465;
	max.s32 	%r469, %r468, %r466;
	ld.shared.u32 	%r470, [%r457+-16];
	add.s32 	%r471, %r470, %r468;
	max.s32 	%r472, %r471, %r469;
	ld.shared.u32 	%r473, [%r457+-20];
	add.s32 	%r474, %r473, %r471;
	max.s32 	%r475, %r474, %r472;
	ld.shared.u32 	%r476, [%r457+-24];
	add.s32 	%r477, %r476, %r474;
	max.s32 	%r478, %r477, %r475;
	ld.shared.u32 	%r479, [%r457+-28];
	add.s32 	%r617, %r479, %r477;
	max.s32 	%r616, %r617, %r478;
	add.s32 	%r606, %r606, -8;
$L__BB0_68:
	setp.eq.s32 	%p60, %r188, 0;
	@%p60 bra 	$L__BB0_74;
	and.b32  	%r197, %r168, 3;
	setp.lt.u32 	%p61, %r188, 4;
	@%p61 bra 	$L__BB0_71;
	shl.b32 	%r481, %r606, 2;
	mov.u32 	%r482, _ZZ7memoriaPiiiE7vetComp;
	add.s32 	%r483, %r482, %r481;
	ld.shared.u32 	%r484, [%r483];
	add.s32 	%r485, %r484, %r617;
	max.s32 	%r486, %r485, %r616;
	ld.shared.u32 	%r487, [%r483+-4];
	add.s32 	%r488, %r487, %r485;
	max.s32 	%r489, %r488, %r486;
	ld.shared.u32 	%r490, [%r483+-8];
	add.s32 	%r491, %r490, %r488;
	max.s32 	%r492, %r491, %r489;
	ld.shared.u32 	%r493, [%r483+-12];
	add.s32 	%r617, %r493, %r491;
	max.s32 	%r616, %r617, %r492;
	add.s32 	%r606, %r606, -4;
$L__BB0_71:
	setp.eq.s32 	%p62, %r197, 0;
	@%p62 bra 	$L__BB0_74;
	shl.b32 	%r494, %r606, 2;
	mov.u32 	%r495, _ZZ7memoriaPiiiE7vetComp;
	add.s32 	%r613, %r495, %r494;
	neg.s32 	%r612, %r197;
$L__BB0_73:
	.pragma "nounroll";
	ld.shared.u32 	%r496, [%r613];
	add.s32 	%r617, %r496, %r617;
	max.s32 	%r616, %r617, %r616;
	add.s32 	%r613, %r613, -4;
	add.s32 	%r612, %r612, 1;
	setp.ne.s32 	%p63, %r612, 0;
	@%p63 bra 	$L__BB0_73;
$L__BB0_74:
	setp.ne.s32 	%p64, %r616, 0;
	@%p64 bra 	$L__BB0_76;
	mov.b32 	%r498, 0;
	st.global.u32 	[%rd5+12], %r498;
	st.global.u32 	[%rd5+16], %r498;
	bra.uni 	$L__BB0_77;
$L__BB0_76:
	st.global.u32 	[%rd5+12], %r616;
	sub.s32 	%r497, %r617, %r616;
	st.global.u32 	[%rd5+16], %r497;
$L__BB0_77:
	ret;

}


// ===== COMPILED SASS (sm_100) =====

	.target	sm_100

	.elftype	@"ET_EXEC"


//--------------------- .note.nv.tkinfo           --------------------------
	.section	.note.nv.tkinfo,"",@"SHT_NOTE"
	.sectionflags	@"SHF_NOTE_NV_TKINFO"
	.tkinfo
        /*0018*/ 	.word	0x00000002
        /*0030*/ 	.string	""
        /*0030*/ 	.string	"ptxas"
        /*0030*/ 	.string	"Cuda compilation tools, release 13.0, V13.0.88"
        /*0030*/ 	.string	"Build cuda_13.0.r13.0/compiler.36424714_0"
        /*0030*/ 	.string	"-arch sm_100 -m 64 "



//--------------------- .note.nv.cuinfo           --------------------------
	.section	.note.nv.cuinfo,"",@"SHT_NOTE"
	.sectionflags	@"SHF_NOTE_NV_CUINFO"
        /*0018*/ 	.short	0x0002
        /*001a*/ 	.short	0x0064
        /*001c*/ 	.short	0x0082
	.zero		2


//--------------------- .nv.info                  --------------------------
	.section	.nv.info,"",@"SHT_CUDA_INFO"
	.align	4


	//----- nvinfo : EIATTR_REGCOUNT
	.align		4
        /*0000*/ 	.byte	0x04, 0x2f
        /*0002*/ 	.short	(.L_1 - .L_0)
	.align		4
.L_0:
        /*0004*/ 	.word	index@(_Z9subSeqMaxPiS_ii)
        /*0008*/ 	.word	0x00000020


	//----- nvinfo : EIATTR_FRAME_SIZE
	.align		4
.L_1:
        /*000c*/ 	.byte	0x04, 0x11
        /*000e*/ 	.short	(.L_3 - .L_2)
	.align		4
.L_2:
        /*0010*/ 	.word	index@($__internal_0_$__cuda_sm20_div_u16)
        /*0014*/ 	.word	0x00000000


	//----- nvinfo : EIATTR_FRAME_SIZE
	.align		4
.L_3:
        /*0018*/ 	.byte	0x04, 0x11
        /*001a*/ 	.short	(.L_5 - .L_4)
	.align		4
.L_4:
        /*001c*/ 	.word	index@(_Z9subSeqMaxPiS_ii)
        /*0020*/ 	.word	0x00000000


	//----- nvinfo : EIATTR_MIN_STACK_SIZE
	.align		4
.L_5:
        /*0024*/ 	.byte	0x04, 0x12
        /*0026*/ 	.short	(.L_7 - .L_6)
	.align		4
.L_6:
        /*0028*/ 	.word	index@(_Z9subSeqMaxPiS_ii)
        /*002c*/ 	.word	0x00000000
.L_7:


//--------------------- .nv.compat                --------------------------
	.section	.nv.compat,"",@"SHT_CUDA_COMPAT_INFO"
	.align	4
        /*0000*/ 	.byte	0x02, 0x09, 0x00, 0x00, 0x02, 0x02, 0x01, 0x00, 0x02, 0x05, 0x05, 0x00, 0x03, 0x07, 0x01, 0x01
        /*0010*/ 	.byte	0x02, 0x03, 0x00, 0x00, 0x02, 0x06, 0x01, 0x00, 0x04, 0x0b, 0x08, 0x00, 0x01, 0x00, 0x00, 0x00
        /*0020*/ 	.byte	0x00, 0x00, 0x00, 0x00


//--------------------- .nv.info._Z9subSeqMaxPiS_ii --------------------------
	.section	.nv.info._Z9subSeqMaxPiS_ii,"",@"SHT_CUDA_INFO"
	.sectionflags	@""
	.align	4


	//----- nvinfo : EIATTR_CUDA_API_VERSION
	.align		4
        /*0000*/ 	.byte	0x04, 0x37
        /*0002*/ 	.short	(.L_9 - .L_8)
.L_8:
        /*0004*/ 	.word	0x00000082


	//----- nvinfo : EIATTR_KPARAM_INFO
	.align		4
.L_9:
        /*0008*/ 	.byte	0x04, 0x17
        /*000a*/ 	.short	(.L_11 - .L_10)
.L_10:
        /*000c*/ 	.word	0x00000000
        /*0010*/ 	.short	0x0003
        /*0012*/ 	.short	0x0014
        /*0014*/ 	.byte	0x00, 0xf0, 0x11, 0x00


	//----- nvinfo : EIATTR_KPARAM_INFO
	.align		4
.L_11:
        /*0018*/ 	.byte	0x04, 0x17
        /*001a*/ 	.short	(.L_13 - .L_12)
.L_12:
        /*001c*/ 	.word	0x00000000
        /*0020*/ 	.short	0x0002
        /*0022*/ 	.short	0x0010
        /*0024*/ 	.byte	0x00, 0xf0, 0x11, 0x00


	//----- nvinfo : EIATTR_KPARAM_INFO
	.align		4
.L_13:
        /*0028*/ 	.byte	0x04, 0x17
        /*002a*/ 	.short	(.L_15 - .L_14)
.L_14:
        /*002c*/ 	.word	0x00000000
        /*0030*/ 	.short	0x0001
        /*0032*/ 	.short	0x0008
        /*0034*/ 	.byte	0x00, 0xf5, 0x21, 0x00


	//----- nvinfo : EIATTR_KPARAM_INFO
	.align		4
.L_15:
        /*0038*/ 	.byte	0x04, 0x17
        /*003a*/ 	.short	(.L_17 - .L_16)
.L_16:
        /*003c*/ 	.word	0x00000000
        /*0040*/ 	.short	0x0000
        /*0042*/ 	.short	0x0000
        /*0044*/ 	.byte	0x00, 0xf5, 0x21, 0x00


	//----- nvinfo : EIATTR_SPARSE_MMA_MASK
	.align		4
.L_17:
        /*0048*/ 	.byte	0x03, 0x50
        /*004a*/ 	.short	0x0000


	//----- nvinfo : EIATTR_MAXREG_COUNT
	.align		4
        /*004c*/ 	.byte	0x03, 0x1b
        /*004e*/ 	.short	0x00ff


	//----- nvinfo : EIATTR_NUM_BARRIERS
	.align		4
        /*0050*/ 	.byte	0x02, 0x4c
        /*0052*/ 	.byte	0x01
	.zero		1


	//----- nvinfo : EIATTR_MERCURY_ISA_VERSION
	.align		4
        /*0054*/ 	.byte	0x03, 0x5f
        /*0056*/ 	.short	0x0101


	//----- nvinfo : EIATTR_VRC_CTA_INIT_COUNT
	.align		4
        /*0058*/ 	.byte	0x02, 0x4a
	.zero		1
	.zero		1


	//----- nvinfo : EIATTR_EXIT_INSTR_OFFSETS
	.align		4
        /*005c*/ 	.byte	0x04, 0x1c
        /*005e*/ 	.short	(.L_19 - .L_18)


	//   ....[0]....
.L_18:
        /*0060*/ 	.word	0x000019a0


	//   ....[1]....
        /*0064*/ 	.word	0x00002250


	//   ....[2]....
        /*0068*/ 	.word	0x00002b50


	//   ....[3]....
        /*006c*/ 	.word	0x00002b90


	//----- nvinfo : EIATTR_CRS_STACK_SIZE
	.align		4
.L_19:
        /*0070*/ 	.byte	0x04, 0x1e
        /*0072*/ 	.short	(.L_21 - .L_20)
.L_20:
        /*0074*/ 	.word	0x00000000


	//----- nvinfo : EIATTR_CBANK_PARAM_SIZE
	.align		4
.L_21:
        /*0078*/ 	.byte	0x03, 0x19
        /*007a*/ 	.short	0x0018


	//----- nvinfo : EIATTR_PARAM_CBANK
	.align		4
        /*007c*/ 	.byte	0x04, 0x0a
        /*007e*/ 	.short	(.L_23 - .L_22)
	.align		4
.L_22:
        /*0080*/ 	.word	index@(.nv.constant0._Z9subSeqMaxPiS_ii)
        /*0084*/ 	.short	0x0380
        /*0086*/ 	.short	0x0018


	//----- nvinfo : EIATTR_SW_WAR
	.align		4
.L_23:
        /*0088*/ 	.byte	0x04, 0x36
        /*008a*/ 	.short	(.L_25 - .L_24)
.L_24:
        /*008c*/ 	.word	0x00000008
.L_25:


//--------------------- .nv.callgraph             --------------------------
	.section	.nv.callgraph,"",@"SHT_CUDA_CALLGRAPH"
	.align	4
	.sectionentsize	8
	.align		4
        /*0000*/ 	.word	0x00000000
	.align		4
        /*0004*/ 	.word	0xffffffff
	.align		4
        /*0008*/ 	.word	0x00000000
	.align		4
        /*000c*/ 	.word	0xfffffffe
	.align		4
        /*0010*/ 	.word	0x00000000
	.align		4
        /*0014*/ 	.word	0xfffffffd
	.align		4
        /*0018*/ 	.word	0x00000000
	.align		4
        /*001c*/ 	.word	0xfffffffc


//--------------------- .text._Z9subSeqMaxPiS_ii  --------------------------
	.section	.text._Z9subSeqMaxPiS_ii,"ax",@progbits
	.align	128
        .global         _Z9subSeqMaxPiS_ii
        .type           _Z9subSeqMaxPiS_ii,@function
        .size           _Z9subSeqMaxPiS_ii,(.L_x_51 - _Z9subSeqMaxPiS_ii)
        .other          _Z9subSeqMaxPiS_ii,@"STO_CUDA_ENTRY STV_DEFAULT"
_Z9subSeqMaxPiS_ii:
.text._Z9subSeqMaxPiS_ii:
[----:B------:R-:W-:Y:S01]  /*0000*/  LDC R1, c[0x0][0x37c] ;  /* 0x0000df00ff017b82 */ /* 0x000fe20000000800 */
[----:B------:R-:W0:Y:S01]  /*0010*/  S2R R0, SR_TID.X ;  /* 0x0000000000007919 */ /* 0x000e220000002100 */
[----:B------:R-:W1:Y:S01]  /*0020*/  LDCU UR10, c[0x0][0x394] ;  /* 0x00007280ff0a77ac */ /* 0x000e620008000800 */
[----:B------:R-:W-:Y:S01]  /*0030*/  IMAD.MOV.U32 R4, RZ, RZ, RZ ;  /* 0x000000ffff047224 */ /* 0x000fe200078e00ff */
[----:B------:R-:W2:Y:S01]  /*0040*/  LDCU.64 UR8, c[0x0][0x358] ;  /* 0x00006b00ff0877ac */ /* 0x000ea20008000a00 */
[----:B-1----:R-:W-:Y:S01]  /*0050*/  UISETP.GE.AND UP0, UPT, UR10, 0x1000, UPT ;  /* 0x000010000a00788c */ /* 0x002fe2000bf06270 */
[----:B0-----:R-:W-:-:S08]  /*0060*/  IMAD.SHL.U32 R2, R0, 0x20, RZ ;  /* 0x0000002000027824 */ /* 0x001fd000078e00ff */
[----:B--2---:R-:W-:Y:S05]  /*0070*/  BRA.U !UP0, `(.L_x_0) ;  /* 0x0000001908447547 */ /* 0x004fea000b800000 */
[----:B------:R-:W0:Y:S01]  /*0080*/  LDCU UR6, c[0x0][0x360] ;  /* 0x00006c00ff0677ac */ /* 0x000e220008000800 */
[----:B------:R-:W-:Y:S01]  /*0090*/  SHF.R.U32.HI R5, RZ, 0x5, R0 ;  /* 0x00000005ff057819 */ /* 0x000fe20000011600 */
[----:B------:R-:W-:Y:S01]  /*00a0*/  VIADD R6, R2, 0xffffffff ;  /* 0xffffffff02067836 */ /* 0x000fe20000000000 */
[----:B------:R-:W-:Y:S01]  /*00b0*/  MOV R8, 0x260 ;  /* 0x0000026000087802 */ /* 0x000fe20000000f00 */
[----:B------:R-:W-:Y:S01]  /*00c0*/  UMOV UR4, URZ ;  /* 0x000000ff00047c82 */ /* 0x000fe20008000000 */
[----:B0-----:R-:W0:Y:S01]  /*00d0*/  I2F.U32.RP R3, UR6 ;  /* 0x0000000600037d06 */ /* 0x001e220008209000 */
[----:B------:R-:W-:-:S07]  /*00e0*/  UISETP.NE.U32.AND UP2, UPT, UR6, URZ, UPT ;  /* 0x000000ff0600728c */ /* 0x000fce000bf45070 */
[----:B0-----:R-:W0:Y:S02]  /*00f0*/  MUFU.RCP R3, R3 ;  /* 0x0000000300037308 */ /* 0x001e240000001000 */
[----:B0-----:R-:W-:Y:S01]  /*0100*/  VIADD R4, R3, 0xffffffe ;  /* 0x0ffffffe03047836 */ /* 0x001fe20000000000 */
[----:B------:R-:W-:-:S05]  /*0110*/  LOP3.LUT R3, R0, 0x1f, RZ, 0xc0, !PT ;  /* 0x0000001f00037812 */ /* 0x000fca00078ec0ff */
[----:B------:R-:W0:Y:S02]  /*0120*/  F2I.FTZ.U32.TRUNC.NTZ R4, R4 ;  /* 0x0000000400047305 */ /* 0x000e24000021f000 */
[----:B0-----:R-:W-:Y:S02]  /*0130*/  R2UR UR5, R4 ;  /* 0x00000000040572ca */ /* 0x001fe400000e0000 */
[----:B------:R-:W0:Y:S11]  /*0140*/  S2R R4, SR_CTAID.X ;  /* 0x0000000000047919 */ /* 0x000e360000002500 */
[----:B------:R-:W-:-:S04]  /*0150*/  UIADD3 UR7, UPT, UPT, URZ, -UR5, URZ ;  /* 0x80000005ff077290 */ /* 0x000fc8000fffe0ff */
[----:B------:R-:W-:-:S04]  /*0160*/  UIMAD UR7, UR7, UR6, URZ ;  /* 0x00000006070772a4 */ /* 0x000fc8000f8e02ff */
[----:B------:R-:W-:-:S04]  /*0170*/  UIMAD.WIDE.U32 UR4, UR5, UR7, UR4 ;  /* 0x00000007050472a5 */ /* 0x000fc8000f8e0004 */
[----:B------:R-:W-:-:S04]  /*0180*/  UIMAD.WIDE.U32 UR4, UR5, UR10, URZ ;  /* 0x0000000a050472a5 */ /* 0x000fc8000f8e00ff */
[----:B------:R-:W-:-:S04]  /*0190*/  UIADD3 UR4, UPT, UPT, -UR5, URZ, URZ ;  /* 0x000000ff05047290 */ /* 0x000fc8000fffe1ff */
[----:B------:R-:W-:Y:S02]  /*01a0*/  UIMAD UR4, UR6, UR4, UR10 ;  /* 0x00000004060472a4 */ /* 0x000fe4000f8e020a */
[----:B0-----:R-:W-:Y:S02]  /*01b0*/  IMAD R4, R4, UR10, R3 ;  /* 0x0000000a04047c24 */ /* 0x001fe4000f8e0203 */
[----:B------:R-:W-:-:S11]  /*01c0*/  UISETP.GE.U32.AND UP0, UPT, UR4, UR6, UPT ;  /* 0x000000060400728c */ /* 0x000fd6000bf06070 */
[----:B------:R-:W-:Y:S02]  /*01d0*/  @UP0 UIADD3 UR4, UPT, UPT, UR4, -UR6, URZ ;  /* 0x8000000604040290 */ /* 0x000fe4000fffe0ff */
[----:B------:R-:W-:Y:S02]  /*01e0*/  @UP0 UIADD3 UR5, UPT, UPT, UR5, 0x1, URZ ;  /* 0x0000000105050890 */ /* 0x000fe4000fffe0ff */
[----:B------:R-:W-:Y:S02]  /*01f0*/  UISETP.GE.U32.AND UP1, UPT, UR4, UR6, UPT ;  /* 0x000000060400728c */ /* 0x000fe4000bf26070 */
[----:B------:R-:W-:-:S09]  /*0200*/  ULOP3.LUT UR4, UR6, 0xffff, URZ, 0xc0, !UPT ;  /* 0x0000ffff06047892 */ /* 0x000fd2000f8ec0ff */
[----:B------:R-:W-:Y:S02]  /*0210*/  @UP1 UIADD3 UR5, UPT, UPT, UR5, 0x1, URZ ;  /* 0x0000000105051890 */ /* 0x000fe4000fffe0ff */
[----:B------:R-:W-:-:S04]  /*0220*/  @!UP2 ULOP3.LUT UR5, URZ, UR6, URZ, 0x33, !UPT ;  /* 0x00000006ff05a292 */ /* 0x000fc8000f8e33ff */
[----:B------:R-:W-:Y:S02]  /*0230*/  USHF.L.U32 UR10, UR5, 0x2, URZ ;  /* 0x00000002050a7899 */ /* 0x000fe400080006ff */
[----:B------:R-:W-:-:S10]  /*0240*/  IMAD R5, R5, UR5, R4 ;  /* 0x0000000505057c24 */ /* 0x000fd4000f8e0204 */
[----:B------:R-:W-:Y:S05]  /*0250*/  CALL.REL.NOINC `($__internal_0_$__cuda_sm20_div_u16) ;  /* 0x0000002800507944 */ /* 0x000fea0003c00000 */
[----:B------:R-:W0:Y:S01]  /*0260*/  S2UR UR5, SR_CgaCtaId ;  /* 0x00000000000579c3 */ /* 0x000e220000008800 */
[----:B------:R-:W1:Y:S01]  /*0270*/  LDCU UR7, c[0x0][0x394] ;  /* 0x00007280ff0777ac */ /* 0x000e620008000800 */
[----:B------:R-:W-:Y:S01]  /*0280*/  VIADD R3, R4, 0x1 ;  /* 0x0000000104037836 */ /* 0x000fe20000000000 */
[----:B------:R-:W-:Y:S01]  /*0290*/  SHF.L.U32 R8, R0, 0x2, RZ ;  /* 0x0000000200087819 */ /* 0x000fe200000006ff */
[----:B------:R-:W-:Y:S01]  /*02a0*/  VIADD R7, R2, 0x1f ;  /* 0x0000001f02077836 */ /* 0x000fe20000000000 */
[----:B------:R-:W-:Y:S01]  /*02b0*/  UMOV UR4, 0x400 ;  /* 0x0000040000047882 */ /* 0x000fe20000000000 */
[----:B------:R-:W-:Y:S01]  /*02c0*/  IMAD.MOV.U32 R4, RZ, RZ, RZ ;  /* 0x000000ffff047224 */ /* 0x000fe200078e00ff */
[----:B------:R-:W-:Y:S02]  /*02d0*/  LOP3.LUT R3, R3, 0xffff, RZ, 0xc0, !PT ;  /* 0x0000ffff03037812 */ /* 0x000fe400078ec0ff */
[----:B------:R-:W-:Y:S02]  /*02e0*/  CS2R R10, SRZ ;  /* 0x00000000000a7805 */ /* 0x000fe4000001ff00 */
[----:B------:R-:W-:-:S02]  /*02f0*/  LOP3.LUT R9, R3, 0x1ffc, RZ, 0xc0, !PT ;  /* 0x00001ffc03097812 */ /* 0x000fc400078ec0ff */
[----:B------:R-:W-:-:S03]  /*0300*/  LOP3.LUT R18, R3, 0x3, RZ, 0xc0, !PT ;  /* 0x0000000303127812 */ /* 0x000fc600078ec0ff */
[----:B------:R-:W-:Y:S01]  /*0310*/  IMAD.MOV R19, RZ, RZ, -R9 ;  /* 0x000000ffff137224 */ /* 0x000fe200078e0a09 */
[----:B0-----:R-:W-:Y:S02]  /*0320*/  ULEA UR4, UR5, UR4, 0x18 ;  /* 0x0000000405047291 */ /* 0x001fe4000f8ec0ff */
[----:B-1----:R-:W-:Y:S02]  /*0330*/  USHF.R.S32.HI UR5, URZ, 0x1f, UR7 ;  /* 0x0000001fff057899 */ /* 0x002fe40008011407 */
[----:B------:R-:W-:Y:S02]  /*0340*/  ULEA UR11, UR6, UR4, 0x2 ;  /* 0x00000004060b7291 */ /* 0x000fe4000f8e10ff */
[----:B------:R-:W-:Y:S02]  /*0350*/  ULEA.HI UR5, UR5, UR7, URZ, 0xc ;  /* 0x0000000705057291 */ /* 0x000fe4000f8f60ff */
[----:B------:R-:W-:Y:S02]  /*0360*/  ULEA UR12, UR6, UR4, 0x3 ;  /* 0x00000004060c7291 */ /* 0x000fe4000f8e18ff */
[----:B------:R-:W-:-:S02]  /*0370*/  UIMAD UR4, UR6, 0xc, UR4 ;  /* 0x0000000c060478a4 */ /* 0x000fc4000f8e0204 */
[----:B------:R-:W-:-:S12]  /*0380*/  USHF.R.S32.HI UR5, URZ, 0xc, UR5 ;  /* 0x0000000cff057899 */ /* 0x000fd80008011405 */
.L_x_26:
[----:B--2---:R-:W-:Y:S01]  /*0390*/  IMAD.MOV R12, RZ, RZ, -R9 ;  /* 0x000000ffff0c7224 */ /* 0x004fe200078e0a09 */
[----:B-1----:R-:W-:Y:S01]  /*03a0*/  MOV R27, R8 ;  /* 0x00000008001b7202 */ /* 0x002fe20000000f00 */
[C---:B------:R-:W-:Y:S02]  /*03b0*/  IMAD R13, R10.reuse, 0x20, R5 ;  /* 0x000000200a0d7824 */ /* 0x040fe400078e0205 */
[----:B------:R-:W-:Y:S01]  /*03c0*/  VIADD R10, R10, 0x1 ;  /* 0x000000010a0a7836 */ /* 0x000fe20000000000 */
[----:B------:R-:W-:Y:S01]  /*03d0*/  ISETP.GE.AND P0, PT, R12, RZ, PT ;  /* 0x000000ff0c00720c */ /* 0x000fe20003f06270 */
[----:B------:R-:W-:-:S03]  /*03e0*/  IMAD.MOV.U32 R22, RZ, RZ, R19 ;  /* 0x000000ffff167224 */ /* 0x000fc600078e0013 */
[----:B------:R-:W-:-:S09]  /*03f0*/  ISETP.NE.AND P1, PT, R10, UR5, PT ;  /* 0x000000050a007c0c */ /* 0x000fd2000bf25270 */
[----:B0--3--:R-:W-:Y:S05]  /*0400*/  @P0 BRA `(.L_x_1) ;  /* 0x0000000400d40947 */ /* 0x009fea0003800000 */
[----:B------:R-:W-:Y:S01]  /*0410*/  IMAD.MOV R12, RZ, RZ, -R22 ;  /* 0x000000ffff0c7224 */ /* 0x000fe200078e0a16 */
[----:B------:R-:W-:-:S04]  /*0420*/  PLOP3.LUT P0, PT, PT, PT, PT, 0x80, 0x8 ;  /* 0x000000000008781c */ /* 0x000fc80003f0f070 */
[----:B------:R-:W-:-:S13]  /*0430*/  ISETP.GT.AND P2, PT, R12, 0xc, PT ;  /* 0x0000000c0c00780c */ /* 0x000fda0003f44270 */
[----:B------:R-:W-:Y:S05]  /*0440*/  @!P2 BRA `(.L_x_2) ;  /* 0x000000040018a947 */ /* 0x000fea0003800000 */
[----:B------:R-:W0:Y:S01]  /*0450*/  S2UR UR7, SR_CgaCtaId ;  /* 0x00000000000779c3 */ /* 0x000e220000008800 */
[----:B------:R-:W-:Y:S01]  /*0460*/  PLOP3.LUT P0, PT, PT, PT, PT, 0x8, 0x80 ;  /* 0x000000000080781c */ /* 0x000fe20003f0e170 */
[----:B------:R-:W-:Y:S02]  /*0470*/  UMOV UR6, 0x400 ;  /* 0x0000040000067882 */ /* 0x000fe40000000000 */
[----:B0-----:R-:W-:-:S12]  /*0480*/  ULEA UR6, UR7, UR6, 0x18 ;  /* 0x0000000607067291 */ /* 0x001fd8000f8ec0ff */
.L_x_3:
[----:B0-----:R-:W0:Y:S01]  /*0490*/  LDC.64 R16, c[0x0][0x380] ;  /* 0x0000e000ff107b82 */ /* 0x001e220000000a00 */
[----:B------:R-:W-:Y:S02]  /*04a0*/  IMAD.U32 R23, RZ, RZ, UR10 ;  /* 0x0000000aff177e24 */ /* 0x000fe4000f8e00ff */
[----:B0-----:R-:W-:-:S05]  /*04b0*/  IMAD.WIDE R28, R13, 0x4, R16 ;  /* 0x000000040d1c7825 */ /* 0x001fca00078e0210 */
[----:B------:R0:W2:Y:S02]  /*04c0*/  LDG.E R15, desc[UR8][R28.64] ;  /* 0x000000081c0f7981 */ /* 0x0000a4000c1e1900 */
[----:B0-----:R-:W-:-:S05]  /*04d0*/  IMAD.WIDE R28, R23, 0x4, R28 ;  /* 0x00000004171c7825 */ /* 0x001fca00078e021c */
[----:B------:R0:W3:Y:S02]  /*04e0*/  LDG.E R12, desc[UR8][R28.64] ;  /* 0x000000081c0c7981 */ /* 0x0000e4000c1e1900 */
[----:B0-----:R-:W-:-:S05]  /*04f0*/  IMAD.WIDE R28, R23, 0x4, R28 ;  /* 0x00000004171c7825 */ /* 0x001fca00078e021c */
[----:B------:R-:W4:Y:S01]  /*0500*/  LDG.E R14, desc[UR8][R28.64] ;  /* 0x000000081c0e7981 */ /* 0x000f22000c1e1900 */
[----:B------:R-:W-:-:S05]  /*0510*/  IMAD.WIDE R24, R23, 0x4, R28 ;  /* 0x0000000417187825 */ /* 0x000fca00078e021c */
[----:B------:R0:W5:Y:S01]  /*0520*/  LDG.E R20, desc[UR8][R24.64] ;  /* 0x0000000818147981 */ /* 0x000162000c1e1900 */
[----:B------:R-:W-:-:S04]  /*0530*/  IADD3 R26, PT, PT, R13, UR10, R23 ;  /* 0x0000000a0d1a7c10 */ /* 0x000fc8000fffe017 */
[----:B------:R-:W-:-:S05]  /*0540*/  IADD3 R13, PT, PT, R26, UR10, R23 ;  /* 0x0000000a1a0d7c10 */ /* 0x000fca000fffe017 */
[----:B0-----:R-:W-:-:S05]  /*0550*/  IMAD.WIDE R24, R13, 0x4, R16 ;  /* 0x000000040d187825 */ /* 0x001fca00078e0210 */
[----:B------:R-:W5:Y:S01]  /*0560*/  LDG.E R26, desc[UR8][R24.64] ;  /* 0x00000008181a7981 */ /* 0x000f62000c1e1900 */
[----:B------:R-:W-:-:S03]  /*0570*/  IMAD.WIDE R28, R23, 0x4, R24 ;  /* 0x00000004171c7825 */ /* 0x000fc600078e0218 */
[----:B--2---:R-:W-:Y:S04]  /*0580*/  STS [R27+UR6], R15 ;  /* 0x0000000f1b007988 */ /* 0x004fe80008000806 */
[----:B---3--:R0:W-:Y:S04]  /*0590*/  STS [R27+UR11], R12 ;  /* 0x0000000c1b007988 */ /* 0x0081e8000800080b */
[----:B0-----:R0:W2:Y:S04]  /*05a0*/  LDG.E R12, desc[UR8][R28.64] ;  /* 0x000000081c0c7981 */ /* 0x0010a8000c1e1900 */
[----:B----4-:R1:W-:Y:S01]  /*05b0*/  STS [R27+UR12], R14 ;  /* 0x0000000e1b007988 */ /* 0x0103e2000800080c */
[----:B0-----:R-:W-:-:S05]  /*05c0*/  IMAD.WIDE R28, R23, 0x4, R28 ;  /* 0x00000004171c7825 */ /* 0x001fca00078e021c */
[----:B-1----:R-:W3:Y:S04]  /*05d0*/  LDG.E R14, desc[UR8][R28.64] ;  /* 0x000000081c0e7981 */ /* 0x002ee8000c1e1900 */
[----:B-----5:R0:W-:Y:S02]  /*05e0*/  STS [R27+UR4], R20 ;  /* 0x000000141b007988 */ /* 0x0201e40008000804 */
[----:B0-----:R-:W0:Y:S01]  /*05f0*/  LDC R20, c[0x0][0x360] ;  /* 0x0000d800ff147b82 */ /* 0x001e220000000800 */
[----:B------:R-:W-:-:S05]  /*0600*/  IMAD.WIDE R24, R23, 0x4, R28 ;  /* 0x0000000417187825 */ /* 0x000fca00078e021c */
[----:B------:R1:W4:Y:S02]  /*0610*/  LDG.E R15, desc[UR8][R24.64] ;  /* 0x00000008180f7981 */ /* 0x000324000c1e1900 */
[----:B-1----:R-:W-:-:S04]  /*0620*/  IADD3 R24, PT, PT, R13, UR10, R23 ;  /* 0x0000000a0d187c10 */ /* 0x002fc8000fffe017 */
[----:B------:R-:W-:Y:S01]  /*0630*/  IADD3 R25, PT, PT, R24, UR10, R23 ;  /* 0x0000000a18197c10 */ /* 0x000fe2000fffe017 */
[----:B0-----:R-:W-:-:S04]  /*0640*/  IMAD R13, R20, 0x10, R27 ;  /* 0x00000010140d7824 */ /* 0x001fc800078e021b */
[----:B------:R-:W-:Y:S01]  /*0650*/  IMAD.WIDE R28, R25, 0x4, R16 ;  /* 0x00000004191c7825 */ /* 0x000fe200078e0210 */
[----:B------:R0:W-:Y:S03]  /*0660*/  STS [R13+UR6], R26 ;  /* 0x0000001a0d007988 */ /* 0x0001e60008000806 */
[C---:B0-----:R-:W-:Y:S01]  /*0670*/  IMAD.WIDE R26, R23.reuse, 0x4, R28 ;  /* 0x00000004171a7825 */ /* 0x041fe200078e021c */
[----:B--2---:R0:W-:Y:S04]  /*0680*/  STS [R13+UR11], R12 ;  /* 0x0000000c0d007988 */ /* 0x0041e8000800080b */
[----:B0-----:R0:W2:Y:S04]  /*0690*/  LDG.E R12, desc[UR8][R28.64] ;  /* 0x000000081c0c7981 */ /* 0x0010a8000c1e1900 */
[----:B---3--:R1:W-:Y:S01]  /*06a0*/  STS [R13+UR12], R14 ;  /* 0x0000000e0d007988 */ /* 0x0083e2000800080c */
[----:B0-----:R-:W-:-:S03]  /*06b0*/  IMAD.WIDE R28, R23, 0x4, R26 ;  /* 0x00000004171c7825 */ /* 0x001fc600078e021a */
[----:B-1----:R0:W3:Y:S04]  /*06c0*/  LDG.E R14, desc[UR8][R26.64] ;  /* 0x000000081a0e7981 */ /* 0x0020e8000c1e1900 */
[----:B------:R1:W5:Y:S01]  /*06d0*/  LDG.E R24, desc[UR8][R28.64] ;  /* 0x000000081c187981 */ /* 0x000362000c1e1900 */
[----:B------:R-:W-:-:S04]  /*06e0*/  IADD3 R25, PT, PT, R25, UR10, R23 ;  /* 0x0000000a19197c10 */ /* 0x000fc8000fffe017 */
[----:B0-----:R-:W-:Y:S01]  /*06f0*/  IADD3 R26, PT, PT, R25, UR10, R23 ;  /* 0x0000000a191a7c10 */ /* 0x001fe2000fffe017 */
[----:B-1----:R-:W-:-:S04]  /*0700*/  IMAD.WIDE R28, R23, 0x4, R28 ;  /* 0x00000004171c7825 */ /* 0x002fc800078e021c */
[----:B------:R-:W-:Y:S01]  /*0710*/  IMAD.WIDE R16, R26, 0x4, R16 ;  /* 0x000000041a107825 */ /* 0x000fe200078e0210 */
[----:B------:R0:W5:Y:S04]  /*0720*/  LDG.E R25, desc[UR8][R28.64] ;  /* 0x000000081c197981 */ /* 0x000168000c1e1900 */
[----:B----4-:R-:W-:Y:S04]  /*0730*/  STS [R13+UR4], R15 ;  /* 0x0000000f0d007988 */ /* 0x010fe80008000804 */
[----:B------:R1:W4:Y:S01]  /*0740*/  LDG.E R28, desc[UR8][R16.64] ;  /* 0x00000008101c7981 */ /* 0x000322000c1e1900 */
[----:B0-----:R-:W-:-:S02]  /*0750*/  IMAD R29, R20, 0x10, R13 ;  /* 0x00000010141d7824 */ /* 0x001fc400078e020d */
[----:B-1----:R-:W-:-:S05]  /*0760*/  IMAD.WIDE R16, R23, 0x4, R16 ;  /* 0x0000000417107825 */ /* 0x002fca00078e0210 */
[----:B------:R0:W4:Y:S04]  /*0770*/  LDG.E R27, desc[UR8][R16.64] ;  /* 0x00000008101b7981 */ /* 0x000128000c1e1900 */
[----:B--2---:R1:W-:Y:S02]  /*0780*/  STS [R29+UR6], R12 ;  /* 0x0000000c1d007988 */ /* 0x0043e40008000806 */
[C---:B-1----:R-:W-:Y:S02]  /*0790*/  IMAD.WIDE R12, R23.reuse, 0x4, R16 ;  /* 0x00000004170c7825 */ /* 0x042fe400078e0210 */
[----:B---3--:R1:W-:Y:S04]  /*07a0*/  STS [R29+UR11], R14 ;  /* 0x0000000e1d007988 */ /* 0x0083e8000800080b */
[----:B------:R2:W3:Y:S01]  /*07b0*/  LDG.E R16, desc[UR8][R12.64] ;  /* 0x000000080c107981 */ /* 0x0004e2000c1e1900 */
[----:B-1----:R-:W-:-:S03]  /*07c0*/  IMAD.WIDE R14, R23, 0x4, R12 ;  /* 0x00000004170e7825 */ /* 0x002fc600078e020c */
[----:B-----5:R1:W-:Y:S04]  /*07d0*/  STS [R29+UR12], R24 ;  /* 0x000000181d007988 */ /* 0x0203e8000800080c */
[----:B-1----:R-:W5:Y:S01]  /*07e0*/  LDG.E R24, desc[UR8][R14.64] ;  /* 0x000000080e187981 */ /* 0x002f62000c1e1900 */
[----:B0-----:R-:W-:-:S03]  /*07f0*/  IMAD R17, R20, 0x10, R29 ;  /* 0x0000001014117824 */ /* 0x001fc600078e021d */
[----:B------:R-:W-:Y:S01]  /*0800*/  STS [R29+UR4], R25 ;  /* 0x000000191d007988 */ /* 0x000fe20008000804 */
[----:B------:R-:W-:-:S03]  /*0810*/  VIADD R22, R22, 0x10 ;  /* 0x0000001016167836 */ /* 0x000fc60000000000 */
[----:B----4-:R-:W-:Y:S02]  /*0820*/  STS [R17+UR6], R28 ;  /* 0x0000001c11007988 */ /* 0x010fe40008000806 */
[----:B------:R-:W-:Y:S02]  /*0830*/  ISETP.GE.AND P2, PT, R22, -0xc, PT ;  /* 0xfffffff41600780c */ /* 0x000fe40003f46270 */
[----:B------:R0:W-:Y:S01]  /*0840*/  STS [R17+UR11], R27 ;  /* 0x0000001b11007988 */ /* 0x0001e2000800080b */
[----:B------:R-:W-:-:S04]  /*0850*/  IADD3 R26, PT, PT, R26, UR10, R23 ;  /* 0x0000000a1a1a7c10 */ /* 0x000fc8000fffe017 */
[----:B--2---:R-:W-:Y:S02]  /*0860*/  IADD3 R13, PT, PT, R26, UR10, R23 ;  /* 0x0000000a1a0d7c10 */ /* 0x004fe4000fffe017 */
[----:B0-----:R-:W-:Y:S01]  /*0870*/  LEA R27, R20, R17, 0x4 ;  /* 0x00000011141b7211 */ /* 0x001fe200078e20ff */
[----:B---3--:R0:W-:Y:S04]  /*0880*/  STS [R17+UR12], R16 ;  /* 0x0000001011007988 */ /* 0x0081e8000800080c */
[----:B-----5:R0:W-:Y:S01]  /*0890*/  STS [R17+UR4], R24 ;  /* 0x0000001811007988 */ /* 0x0201e20008000804 */
[----:B------:R-:W-:Y:S05]  /*08a0*/  @!P2 BRA `(.L_x_3) ;  /* 0xfffffff800f8a947 */ /* 0x000fea000383ffff */
.L_x_2:
[----:B------:R-:W-:-:S05]  /*08b0*/  IMAD.MOV R12, RZ, RZ, -R22 ;  /* 0x000000ffff0c7224 */ /* 0x000fca00078e0a16 */
[----:B------:R-:W-:-:S13]  /*08c0*/  ISETP.GT.AND P2, PT, R12, 0x4, PT ;  /* 0x000000040c00780c */ /* 0x000fda0003f44270 */
[----:B------:R-:W-:Y:S05]  /*08d0*/  @!P2 BRA `(.L_x_4) ;  /* 0x000000000098a947 */ /* 0x000fea0003800000 */
[----:B------:R-:W0:Y:S01]  /*08e0*/  LDC.64 R14, c[0x0][0x380] ;  /* 0x0000e000ff0e7b82 */ /* 0x000e220000000a00 */
[----:B------:R-:W-:Y:S02]  /*08f0*/  IMAD.U32 R25, RZ, RZ, UR10 ;  /* 0x0000000aff197e24 */ /* 0x000fe4000f8e00ff */
[----:B0-----:R-:W-:-:S05]  /*0900*/  IMAD.WIDE R16, R13, 0x4, R14 ;  /* 0x000000040d107825 */ /* 0x001fca00078e020e */
[----:B------:R0:W2:Y:S01]  /*0910*/  LDG.E R28, desc[UR8][R16.64] ;  /* 0x00000008101c7981 */ /* 0x0000a2000c1e1900 */
[----:B------:R-:W1:Y:S01]  /*0920*/  S2UR UR7, SR_CgaCtaId ;  /* 0x00000000000779c3 */ /* 0x000e620000008800 */
[----:B0-----:R-:W-:-:S05]  /*0930*/  IMAD.WIDE R16, R25, 0x4, R16 ;  /* 0x0000000419107825 */ /* 0x001fca00078e0210 */
[----:B------:R0:W3:Y:S01]  /*0940*/  LDG.E R23, desc[UR8][R16.64] ;  /* 0x0000000810177981 */ /* 0x0000e2000c1e1900 */
[----:B------:R-:W-:Y:S01]  /*0950*/  IADD3 R24, PT, PT, R13, UR10, R25 ;  /* 0x0000000a0d187c10 */ /* 0x000fe2000fffe019 */
[----:B0-----:R-:W-:-:S05]  /*0960*/  IMAD.WIDE R16, R25, 0x4, R16 ;  /* 0x0000000419107825 */ /* 0x001fca00078e0210 */
[----:B------:R0:W4:Y:S01]  /*0970*/  LDG.E R26, desc[UR8][R16.64] ;  /* 0x00000008101a7981 */ /* 0x000122000c1e1900 */
[----:B------:R-:W-:Y:S01]  /*0980*/  IADD3 R24, PT, PT, R24, UR10, R25 ;  /* 0x0000000a18187c10 */ /* 0x000fe2000fffe019 */
[----:B------:R-:W-:Y:S01]  /*0990*/  IMAD.WIDE R12, R25, 0x4, R16 ;  /* 0x00000004190c7825 */ /* 0x000fe200078e0210 */
[----:B------:R-:W-:-:S03]  /*09a0*/  UMOV UR6, 0x400 ;  /* 0x0000040000067882 */ /* 0x000fc60000000000 */
[----:B------:R-:W-:Y:S01]  /*09b0*/  IMAD.WIDE R14, R24, 0x4, R14 ;  /* 0x00000004180e7825 */ /* 0x000fe200078e020e */
[----:B-1----:R-:W-:Y:S01]  /*09c0*/  ULEA UR6, UR7, UR6, 0x18 ;  /* 0x0000000607067291 */ /* 0x002fe2000f8ec0ff */
[----:B------:R-:W5:Y:S02]  /*09d0*/  LDG.E R12, desc[UR8][R12.64] ;  /* 0x000000080c0c7981 */ /* 0x000f64000c1e1900 */
[C---:B0-----:R-:W-:Y:S02]  /*09e0*/  IMAD.WIDE R16, R25.reuse, 0x4, R14 ;  /* 0x0000000419107825 */ /* 0x041fe400078e020e */
[----:B------:R-:W5:Y:S04]  /*09f0*/  LDG.E R20, desc[UR8][R14.64] ;  /* 0x000000080e147981 */ /* 0x000f68000c1e1900 */
[----:B------:R0:W5:Y:S02]  /*0a00*/  LDG.E R29, desc[UR8][R16.64] ;  /* 0x00000008101d7981 */ /* 0x000164000c1e1900 */
[----:B0-----:R-:W-:-:S04]  /*0a10*/  IMAD.WIDE R16, R25, 0x4, R16 ;  /* 0x0000000419107825 */ /* 0x001fc800078e0210 */
[----:B------:R-:W-:Y:S01]  /*0a20*/  IMAD.WIDE R14, R25, 0x4, R16 ;  /* 0x00000004190e7825 */ /* 0x000fe200078e0210 */
[----:B--2---:R0:W-:Y:S04]  /*0a30*/  STS [R27+UR6], R28 ;  /* 0x0000001c1b007988 */ /* 0x0041e80008000806 */
[----:B0-----:R-:W2:Y:S04]  /*0a40*/  LDG.E R28, desc[UR8][R16.64] ;  /* 0x00000008101c7981 */ /* 0x001ea8000c1e1900 */
[----:B------:R-:W2:Y:S04]  /*0a50*/  LDG.E R16, desc[UR8][R14.64] ;  /* 0x000000080e107981 */ /* 0x000ea8000c1e1900 */
[----:B---3--:R-:W-:Y:S04]  /*0a60*/  STS [R27+UR11], R23 ;  /* 0x000000171b007988 */ /* 0x008fe8000800080b */
[----:B----4-:R0:W-:Y:S02]  /*0a70*/  STS [R27+UR12], R26 ;  /* 0x0000001a1b007988 */ /* 0x0101e4000800080c */
[----:B0-----:R-:W0:Y:S02]  /*0a80*/  LDC R26, c[0x0][0x360] ;  /* 0x0000d800ff1a7b82 */ /* 0x001e240000000800 */
[----:B-----5:R1:W-:Y:S01]  /*0a90*/  STS [R27+UR4], R12 ;  /* 0x0000000c1b007988 */ /* 0x0203e20008000804 */
[----:B0-----:R-:W-:-:S05]  /*0aa0*/  IMAD R23, R26, 0x10, R27 ;  /* 0x000000101a177824 */ /* 0x001fca00078e021b */
[----:B------:R3:W-:Y:S04]  /*0ab0*/  STS [R23+UR6], R20 ;  /* 0x0000001417007988 */ /* 0x0007e80008000806 */
[----:B------:R3:W-:Y:S01]  /*0ac0*/  STS [R23+UR11], R29 ;  /* 0x0000001d17007988 */ /* 0x0007e2000800080b */
[----:B------:R-:W-:Y:S01]  /*0ad0*/  IADD3 R24, PT, PT, R24, UR10, R25 ;  /* 0x0000000a18187c10 */ /* 0x000fe2000fffe019 */
[----:B-1----:R-:W-:Y:S01]  /*0ae0*/  IMAD R27, R26, 0x10, R23 ;  /* 0x000000101a1b7824 */ /* 0x002fe200078e0217 */
[----:B------:R-:W-:Y:S01]  /*0af0*/  PLOP3.LUT P0, PT, PT, PT, PT, 0x8, 0x80 ;  /* 0x000000000080781c */ /* 0x000fe20003f0e170 */
[----:B------:R-:W-:Y:S01]  /*0b00*/  VIADD R22, R22, 0x8 ;  /* 0x0000000816167836 */ /* 0x000fe20000000000 */
[----:B------:R-:W-:Y:S01]  /*0b10*/  IADD3 R13, PT, PT, R24, UR10, R25 ;  /* 0x0000000a180d7c10 */ /* 0x000fe2000fffe019 */
[----:B--2---:R3:W-:Y:S04]  /*0b20*/  STS [R23+UR12], R28 ;  /* 0x0000001c17007988 */ /* 0x0047e8000800080c */
[----:B------:R3:W-:Y:S06]  /*0b30*/  STS [R23+UR4], R16 ;  /* 0x0000001017007988 */ /* 0x0007ec0008000804 */
.L_x_4:
[----:B------:R-:W-:-:S13]  /*0b40*/  ISETP.NE.OR P0, PT, R22, RZ, P0 ;  /* 0x000000ff1600720c */ /* 0x000fda0000705670 */
[----:B------:R-:W-:Y:S05]  /*0b50*/  @!P0 BRA `(.L_x_5) ;  /* 0x0000000000608947 */ /* 0x000fea0003800000 */
.L_x_1:
[----:B------:R-:W1:Y:S01]  /*0b60*/  S2UR UR7, SR_CgaCtaId ;  /* 0x00000000000779c3 */ /* 0x000e620000008800 */
[----:B------:R-:W-:-:S07]  /*0b70*/  UMOV UR6, 0x400 ;  /* 0x0000040000067882 */ /* 0x000fce0000000000 */
[----:B0-----:R-:W0:Y:S01]  /*0b80*/  LDC.64 R24, c[0x0][0x380] ;  /* 0x0000e000ff187b82 */ /* 0x001e220000000a00 */
[----:B-1----:R-:W-:-:S12]  /*0b90*/  ULEA UR6, UR7, UR6, 0x18 ;  /* 0x0000000607067291 */ /* 0x002fd8000f8ec0ff */
.L_x_6:
[----:B0-----:R-:W-:-:S04]  /*0ba0*/  IMAD.WIDE R14, R13, 0x4, R24 ;  /* 0x000000040d0e7825 */ /* 0x001fc800078e0218 */
[----:B---3--:R-:W-:Y:S01]  /*0bb0*/  IMAD.U32 R23, RZ, RZ, UR10 ;  /* 0x0000000aff177e24 */ /* 0x008fe2000f8e00ff */
[----:B------:R0:W2:Y:S03]  /*0bc0*/  LDG.E R12, desc[UR8][R14.64] ;  /* 0x000000080e0c7981 */ /* 0x0000a6000c1e1900 */
[----:B------:R-:W-:-:S04]  /*0bd0*/  IMAD.WIDE R28, R23, 0x4, R14 ;  /* 0x00000004171c7825 */ /* 0x000fc800078e020e */
[C---:B------:R-:W-:Y:S02]  /*0be0*/  IMAD.WIDE R16, R23.reuse, 0x4, R28 ;  /* 0x0000000417107825 */ /* 0x040fe400078e021c */
[----:B------:R-:W3:Y:S02]  /*0bf0*/  LDG.E R28, desc[UR8][R28.64] ;  /* 0x000000081c1c7981 */ /* 0x000ee4000c1e1900 */
[----:B0-----:R-:W-:Y:S02]  /*0c00*/  IMAD.WIDE R14, R23, 0x4, R16 ;  /* 0x00000004170e7825 */ /* 0x001fe400078e0210 */
[----:B------:R-:W4:Y:S04]  /*0c10*/  LDG.E R16, desc[UR8][R16.64] ;  /* 0x0000000810107981 */ /* 0x000f28000c1e1900 */
[----:B------:R-:W5:Y:S01]  /*0c20*/  LDG.E R20, desc[UR8][R14.64] ;  /* 0x000000080e147981 */ /* 0x000f62000c1e1900 */
[----:B------:R-:W-:-:S04]  /*0c30*/  IADD3 R22, PT, PT, R22, 0x4, RZ ;  /* 0x0000000416167810 */ /* 0x000fc80007ffe0ff */
[----:B------:R-:W-:Y:S02]  /*0c40*/  ISETP.NE.AND P0, PT, R22, RZ, PT ;  /* 0x000000ff1600720c */ /* 0x000fe40003f05270 */
[----:B------:R-:W-:-:S04]  /*0c50*/  IADD3 R26, PT, PT, R13, UR10, R23 ;  /* 0x0000000a0d1a7c10 */ /* 0x000fc8000fffe017 */
[----:B------:R-:W-:Y:S01]  /*0c60*/  IADD3 R13, PT, PT, R26, UR10, R23 ;  /* 0x0000000a1a0d7c10 */ /* 0x000fe2000fffe017 */
[----:B--2---:R0:W-:Y:S02]  /*0c70*/  STS [R27+UR6], R12 ;  /* 0x0000000c1b007988 */ /* 0x0041e40008000806 */
[----:B0-----:R-:W0:Y:S02]  /*0c80*/  LDC R12, c[0x0][0x360] ;  /* 0x0000d800ff0c7b82 */ /* 0x001e240000000800 */
[----:B---3--:R-:W-:Y:S04]  /*0c90*/  STS [R27+UR11], R28 ;  /* 0x0000001c1b007988 */ /* 0x008fe8000800080b */
[----:B----4-:R-:W-:Y:S04]  /*0ca0*/  STS [R27+UR12], R16 ;  /* 0x000000101b007988 */ /* 0x010fe8000800080c */
[----:B-----5:R0:W-:Y:S02]  /*0cb0*/  STS [R27+UR4], R20 ;  /* 0x000000141b007988 */ /* 0x0201e40008000804 */
[----:B0-----:R-:W-:Y:S01]  /*0cc0*/  IMAD R27, R12, 0x10, R27 ;  /* 0x000000100c1b7824 */ /* 0x001fe200078e021b */
[----:B------:R-:W-:Y:S06]  /*0cd0*/  @P0 BRA `(.L_x_6) ;  /* 0xfffffffc00b00947 */ /* 0x000fec000383ffff */
.L_x_5:
[----:B------:R-:W-:-:S13]  /*0ce0*/  ISETP.NE.AND P0, PT, R18, RZ, PT ;  /* 0x000000ff1200720c */ /* 0x000fda0003f05270 */
[----:B------:R-:W-:Y:S05]  /*0cf0*/  @!P0 BRA `(.L_x_7) ;  /* 0x0000000000408947 */ /* 0x000fea0003800000 */
[----:B0-----:R-:W-:-:S04]  /*0d00*/  IMAD.U32 R17, RZ, RZ, UR10 ;  /* 0x0000000aff117e24 */ /* 0x001fc8000f8e00ff */
[----:B------:R-:W-:-:S05]  /*0d10*/  IMAD.WIDE R12, R17, 0x4, R14 ;  /* 0x00000004110c7825 */ /* 0x000fca00078e020e */
[----:B---3--:R-:W2:Y:S01]  /*0d20*/  LDG.E R16, desc[UR8][R12.64] ;  /* 0x000000080c107981 */ /* 0x008ea2000c1e1900 */
[----:B------:R-:W0:Y:S01]  /*0d30*/  S2UR UR7, SR_CgaCtaId ;  /* 0x00000000000779c3 */ /* 0x000e220000008800 */
[----:B------:R-:W-:Y:S01]  /*0d40*/  ISETP.NE.AND P0, PT, R18, 0x1, PT ;  /* 0x000000011200780c */ /* 0x000fe20003f05270 */
[----:B------:R-:W-:Y:S02]  /*0d50*/  UMOV UR6, 0x400 ;  /* 0x0000040000067882 */ /* 0x000fe40000000000 */
[----:B0-----:R-:W-:-:S09]  /*0d60*/  ULEA UR6, UR7, UR6, 0x18 ;  /* 0x0000000607067291 */ /* 0x001fd2000f8ec0ff */
[----:B--2---:R1:W-:Y:S01]  /*0d70*/  STS [R27+UR6], R16 ;  /* 0x000000101b007988 */ /* 0x0043e20008000806 */
[----:B------:R-:W-:Y:S05]  /*0d80*/  @!P0 BRA `(.L_x_7) ;  /* 0x00000000001c8947 */ /* 0x000fea0003800000 */
[----:B------:R-:W-:Y:S01]  /*0d90*/  ISETP.NE.AND P0, PT, R18, 0x2, PT ;  /* 0x000000021200780c */ /* 0x000fe20003f05270 */
[----:B------:R-:W-:-:S12]  /*0da0*/  IMAD.WIDE R12, R17, 0x4, R12 ;  /* 0x00000004110c7825 */ /* 0x000fd800078e020c */
[----:B-1----:R-:W-:Y:S02]  /*0db0*/  @P0 IMAD.WIDE R16, R17, 0x4, R12 ;  /* 0x0000000411100825 */ /* 0x002fe400078e020c */
[----:B------:R-:W2:Y:S04]  /*0dc0*/  LDG.E R12, desc[UR8][R12.64] ;  /* 0x000000080c0c7981 */ /* 0x000ea8000c1e1900 */
[----:B------:R-:W3:Y:S04]  /*0dd0*/  @P0 LDG.E R16, desc[UR8][R16.64] ;  /* 0x0000000810100981 */ /* 0x000ee8000c1e1900 */
[----:B--2---:R2:W-:Y:S04]  /*0de0*/  STS [R27+UR11], R12 ;  /* 0x0000000c1b007988 */ /* 0x0045e8000800080b */
[----:B---3--:R2:W-:Y:S02]  /*0df0*/  @P0 STS [R27+UR12], R16 ;  /* 0x000000101b000988 */ /* 0x0085e4000800080c */
.L_x_7:
[----:B------:R-:W-:Y:S01]  /*0e00*/  BAR.SYNC.DEFER_BLOCKING 0x0 ;  /* 0x0000000000007b1d */ /* 0x000fe20000010000 */
[----:B------:R-:W-:-:S05]  /*0e10*/  ISETP.GT.U32.AND P0, PT, R0, 0x7f, PT ;  /* 0x0000007f0000780c */ /* 0x000fca0003f04070 */
[----:B------:R-:W-:Y:S08]  /*0e20*/  BSSY.RECONVERGENT B0, `(.L_x_8) ;  /* 0x00000b5000007945 */ /* 0x000ff00003800200 */
[----:B------:R-:W-:Y:S05]  /*0e30*/  @P0 BRA `(.L_x_9) ;  /* 0x0000000800cc0947 */ /* 0x000fea0003800000 */
[----:B------:R-:W4:Y:S01]  /*0e40*/  S2UR UR7, SR_CgaCtaId ;  /* 0x00000000000779c3 */ /* 0x000f220000008800 */
[----:B------:R-:W-:Y:S01]  /*0e50*/  UMOV UR6, 0x400 ;  /* 0x0000040000067882 */ /* 0x000fe20000000000 */
[----:B---3--:R-:W-:Y:S01]  /*0e60*/  IMAD.MOV.U32 R23, RZ, RZ, R11 ;  /* 0x000000ffff177224 */ /* 0x008fe200078e000b */
[----:B------:R-:W-:Y:S01]  /*0e70*/  MOV R13, R6 ;  /* 0x00000006000d7202 */ /* 0x000fe20000000f00 */
[--C-:B------:R-:W-:Y:S02]  /*0e80*/  IMAD.MOV.U32 R21, RZ, RZ, R6.reuse ;  /* 0x000000ffff157224 */ /* 0x100fe400078e0006 */
[--C-:B------:R-:W-:Y:S02]  /*0e90*/  IMAD.MOV.U32 R3, RZ, RZ, R6.reuse ;  /* 0x000000ffff037224 */ /* 0x100fe400078e0006 */
[--C-:B------:R-:W-:Y:S02]  /*0ea0*/  IMAD.MOV.U32 R22, RZ, RZ, R6.reuse ;  /* 0x000000ffff167224 */ /* 0x100fe400078e0006 */
[----:B------:R-:W-:Y:S01]  /*0eb0*/  IMAD.MOV.U32 R20, RZ, RZ, R6 ;  /* 0x000000ffff147224 */ /* 0x000fe200078e0006 */
[----:B----4-:R-:W-:-:S06]  /*0ec0*/  ULEA UR6, UR7, UR6, 0x18 ;  /* 0x0000000607067291 */ /* 0x010fcc000f8ec0ff */
[----:B012---:R-:W-:-:S07]  /*0ed0*/  IMAD.U32 R16, RZ, RZ, UR6 ;  /* 0x00000006ff107e24 */ /* 0x007fce000f8e00ff */
.L_x_25:
[C---:B------:R-:W-:Y:S01]  /*0ee0*/  ISETP.NE.AND P0, PT, R20.reuse, R3, PT ;  /* 0x000000031400720c */ /* 0x040fe20003f05270 */
[----:B------:R-:W-:Y:S01]  /*0ef0*/  BSSY.RECONVERGENT B1, `(.L_x_10) ;  /* 0x000002b000017945 */ /* 0x000fe20003800200 */
[----:B------:R-:W-:-:S11]  /*0f00*/  IMAD R12, R20, 0x4, R16 ;  /* 0x00000004140c7824 */ /* 0x000fd600078e0210 */
[----:B------:R-:W-:Y:S05]  /*0f10*/  @P0 BRA `(.L_x_11) ;  /* 0x0000000000500947 */ /* 0x000fea0003800000 */
[----:B------:R-:W0:Y:S01]  /*0f20*/  S2UR UR7, SR_CgaCtaId ;  /* 0x00000000000779c3 */ /* 0x000e220000008800 */
[----:B------:R-:W-:Y:S01]  /*0f30*/  UMOV UR6, 0x400 ;  /* 0x0000040000067882 */ /* 0x000fe20000000000 */
[----:B------:R-:W-:Y:S01]  /*0f40*/  IADD3 R24, PT, PT, R13, 0x1, RZ ;  /* 0x000000010d187810 */ /* 0x000fe20007ffe0ff */
[----:B0-----:R-:W-:-:S06]  /*0f50*/  ULEA UR6, UR7, UR6, 0x18 ;  /* 0x0000000607067291 */ /* 0x001fcc000f8ec0ff */
[----:B------:R-:W-:-:S04]  /*0f60*/  IMAD.U32 R16, RZ, RZ, UR6 ;  /* 0x00000006ff107e24 */ /* 0x000fc8000f8e00ff */
[----:B------:R-:W-:-:S06]  /*0f70*/  IMAD R25, R3, 0x4, R16 ;  /* 0x0000000403197824 */ /* 0x000fcc00078e0210 */
[----:B------:R-:W0:Y:S02]  /*0f80*/  LDS R25, [R25+0x4] ;  /* 0x0000040019197984 */ /* 0x000e240000000800 */
[C---:B0-----:R-:W-:Y:S01]  /*0f90*/  IMAD.IADD R11, R25.reuse, 0x1, R23 ;  /* 0x00000001190b7824 */ /* 0x041fe200078e0217 */
[----:B------:R-:W-:-:S04]  /*0fa0*/  ISETP.GE.AND P2, PT, R25, 0x1, PT ;  /* 0x000000011900780c */ /* 0x000fc80003f46270 */
[----:B------:R-:W-:Y:S02]  /*0fb0*/  ISETP.GT.AND P0, PT, R11, -0x1, PT ;  /* 0xffffffff0b00780c */ /* 0x000fe40003f04270 */
[----:B------:R-:W-:Y:S02]  /*0fc0*/  VIMNMX R11, PT, PT, RZ, R11, !PT ;  /* 0x0000000bff0b7248 */ /* 0x000fe40007fe0100 */
[----:B------:R-:W-:-:S04]  /*0fd0*/  SEL R24, R24, 0xffffffff, P0 ;  /* 0xffffffff18187807 */ /* 0x000fc80000000000 */
[----:B------:R-:W-:-:S04]  /*0fe0*/  ISETP.NE.AND P0, PT, R24, RZ, PT ;  /* 0x000000ff1800720c */ /* 0x000fc80003f05270 */
[----:B------:R-:W-:Y:S01]  /*0ff0*/  SEL R17, R22, RZ, P0 ;  /* 0x000000ff16117207 */ /* 0x000fe20000000000 */
[----:B------:R-:W-:Y:S08]  /*1000*/  @!P2 BRA `(.L_x_12) ;  /* 0x000000000064a947 */ /* 0x000ff00003800000 */
[----:B------:R-:W-:Y:S02]  /*1010*/  VIADD R3, R3, 0x1 ;  /* 0x0000000103037836 */ /* 0x000fe40000000000 */
[----:B------:R-:W-:-:S03]  /*1020*/  IMAD.IADD R4, R4, 0x1, R25 ;  /* 0x0000000104047824 */ /* 0x000fc600078e0219 */
[----:B------:R-:W-:-:S04]  /*1030*/  ISETP.NE.AND P0, PT, R3, RZ, PT ;  /* 0x000000ff0300720c */ /* 0x000fc80003f05270 */
[----:B------:R-:W-:Y:S01]  /*1040*/  SEL R21, R21, RZ, P0 ;  /* 0x000000ff15157207 */ /* 0x000fe20000000000 */
[----:B------:R-:W-:Y:S08]  /*1050*/  BRA `(.L_x_12) ;  /* 0x0000000000507947 */ /* 0x000ff00003800000 */
.L_x_11:
[----:B------:R-:W0:Y:S01]  /*1060*/  LDS R24, [R12+0x4] ;  /* 0x000004000c187984 */ /* 0x000e220000000800 */
[----:B------:R-:W-:Y:S02]  /*1070*/  VIADD R25, R20, 0x1 ;  /* 0x0000000114197836 */ /* 0x000fe40000000000 */
[----:B0-----:R-:W-:-:S05]  /*1080*/  IMAD.IADD R11, R24, 0x1, R23 ;  /* 0x00000001180b7824 */ /* 0x001fca00078e0217 */
[----:B------:R-:W-:-:S13]  /*1090*/  ISETP.GT.AND P0, PT, R11, R4, PT ;  /* 0x000000040b00720c */ /* 0x000fda0003f04270 */
[----:B------:R-:W-:Y:S01]  /*10a0*/  @P0 ISETP.NE.AND P2, PT, R21, -0x1, PT ;  /* 0xffffffff1500080c */ /* 0x000fe20003f45270 */
[----:B------:R-:W-:Y:S02]  /*10b0*/  @P0 VIADD R24, R13, 0x1 ;  /* 0x000000010d180836 */ /* 0x000fe40000000000 */
[----:B------:R-:W-:Y:S01]  /*10c0*/  @P0 IMAD.MOV.U32 R4, RZ, RZ, R11 ;  /* 0x000000ffff040224 */ /* 0x000fe200078e000b */
[C---:B------:R-:W-:Y:S02]  /*10d0*/  @P0 SEL R17, R25.reuse, R22, !P2 ;  /* 0x0000001619110207 */ /* 0x040fe40005000000 */
[----:B------:R-:W-:-:S03]  /*10e0*/  @P0 SEL R24, R25, R24, !P2 ;  /* 0x0000001819180207 */ /* 0x000fc60005000000 */
[----:B------:R-:W-:Y:S01]  /*10f0*/  @P0 IMAD.MOV.U32 R21, RZ, RZ, R17 ;  /* 0x000000ffff150224 */ /* 0x000fe200078e0011 */
[----:B------:R-:W-:Y:S01]  /*1100*/  @P0 MOV R3, R24 ;  /* 0x0000001800030202 */ /* 0x000fe20000000f00 */
[----:B------:R-:W-:Y:S06]  /*1110*/  @P0 BRA `(.L_x_12) ;  /* 0x0000000000200947 */ /* 0x000fec0003800000 */
[----:B------:R-:W-:-:S13]  /*1120*/  ISETP.GE.AND P0, PT, R11, 0x1, PT ;  /* 0x000000010b00780c */ /* 0x000fda0003f06270 */
[----:B------:R-:W-:Y:S01]  /*1130*/  @P0 VIADD R24, R13, 0x1 ;  /* 0x000000010d180836 */ /* 0x000fe20000000000 */
[----:B------:R-:W-:Y:S01]  /*1140*/  @P0 ISETP.NE.AND P2, PT, R23, RZ, PT ;  /* 0x000000ff1700020c */ /* 0x000fe20003f45270 */
[----:B------:R-:W-:-:S03]  /*1150*/  @!P0 IMAD.MOV.U32 R11, RZ, RZ, RZ ;  /* 0x000000ffff0b8224 */ /* 0x000fc600078e00ff */
[C---:B------:R-:W-:Y:S01]  /*1160*/  @P0 SEL R24, R25.reuse, R24, !P2 ;  /* 0x0000001819180207 */ /* 0x040fe20005000000 */
[----:B------:R-:W-:Y:S01]  /*1170*/  @!P0 VIADD R24, R20, 0x2 ;  /* 0x0000000214188836 */ /* 0x000fe20000000000 */
[----:B------:R-:W-:-:S03]  /*1180*/  @P0 SEL R17, R25, R22, !P2 ;  /* 0x0000001619110207 */ /* 0x000fc60005000000 */
[----:B------:R-:W-:-:S07]  /*1190*/  @!P0 IMAD.MOV.U32 R17, RZ, RZ, R24 ;  /* 0x000000ffff118224 */ /* 0x000fce00078e0018 */
.L_x_12:
[----:B------:R-:W-:Y:S05]  /*11a0*/  BSYNC.RECONVERGENT B1 ;  /* 0x0000000000017941 */ /* 0x000fea0003800200 */
.L_x_10:
[----:B------:R-:W-:-:S13]  /*11b0*/  ISETP.NE.AND P0, PT, R20, R7, PT ;  /* 0x000000071400720c */ /* 0x000fda0003f05270 */
[----:B------:R-:W-:Y:S05]  /*11c0*/  @!P0 BRA `(.L_x_9) ;  /* 0x0000000400e88947 */ /* 0x000fea0003800000 */
[----:B------:R-:W-:Y:S01]  /*11d0*/  VIADD R13, R20, 0x1 ;  /* 0x00000001140d7836 */ /* 0x000fe20000000000 */
[----:B------:R-:W-:Y:S04]  /*11e0*/  BSSY.RECONVERGENT B1, `(.L_x_13) ;  /* 0x0000026000017945 */ /* 0x000fe80003800200 */
[----:B------:R-:W-:-:S13]  /*11f0*/  ISETP.NE.AND P0, PT, R13, R3, PT ;  /* 0x000000030d00720c */ /* 0x000fda0003f05270 */
[----:B------:R-:W-:Y:S05]  /*1200*/  @!P0 BRA `(.L_x_14) ;  /* 0x0000000000588947 */ /* 0x000fea0003800000 */
[----:B------:R-:W0:Y:S02]  /*1210*/  LDS R22, [R12+0x8] ;  /* 0x000008000c167984 */ /* 0x000e240000000800 */
[----:B0-----:R-:W-:Y:S01]  /*1220*/  IADD3 R23, PT, PT, R11, R22, RZ ;  /* 0x000000160b177210 */ /* 0x001fe20007ffe0ff */
[----:B------:R-:W-:-:S03]  /*1230*/  VIADD R22, R20, 0x2 ;  /* 0x0000000214167836 */ /* 0x000fc60000000000 */
[----:B------:R-:W-:-:S13]  /*1240*/  ISETP.GT.AND P0, PT, R23, R4, PT ;  /* 0x000000041700720c */ /* 0x000fda0003f04270 */
[----:B------:R-:W-:Y:S05]  /*1250*/  @P0 BRA `(.L_x_15) ;  /* 0x0000000000240947 */ /* 0x000fea0003800000 */
[----:B------:R-:W-:-:S13]  /*1260*/  ISETP.GT.AND P0, PT, R23, RZ, PT ;  /* 0x000000ff1700720c */ /* 0x000fda0003f04270 */
[----:B------:R-:W-:Y:S01]  /*1270*/  @P0 ISETP.NE.AND P2, PT, R11, RZ, PT ;  /* 0x000000ff0b00020c */ /* 0x000fe20003f45270 */
[----:B------:R-:W-:Y:S02]  /*1280*/  @!P0 VIADD R13, R20, 0x3 ;  /* 0x00000003140d8836 */ /* 0x000fe40000000000 */
[----:B------:R-:W-:Y:S02]  /*1290*/  @P0 VIADD R11, R24, 0x1 ;  /* 0x00000001180b0836 */ /* 0x000fe40000000000 */
[----:B------:R-:W-:Y:S01]  /*12a0*/  @!P0 IMAD.MOV.U32 R25, RZ, RZ, R13 ;  /* 0x000000ffff198224 */ /* 0x000fe200078e000d */
[C---:B------:R-:W-:Y:S01]  /*12b0*/  @P0 SEL R13, R22.reuse, R17, !P2 ;  /* 0x00000011160d0207 */ /* 0x040fe20005000000 */
[----:B------:R-:W-:Y:S01]  /*12c0*/  @!P0 IMAD.MOV.U32 R23, RZ, RZ, RZ ;  /* 0x000000ffff178224 */ /* 0x000fe200078e00ff */
[----:B------:R-:W-:Y:S01]  /*12d0*/  @P0 SEL R25, R22, R11, !P2 ;  /* 0x0000000b16190207 */ /* 0x000fe20005000000 */
[----:B------:R-:W-:Y:S06]  /*12e0*/  BRA `(.L_x_16) ;  /* 0x0000000000547947 */ /* 0x000fec0003800000 */
.L_x_15:
[----:B------:R-:W-:Y:S01]  /*12f0*/  VIADD R25, R24, 0x1 ;  /* 0x0000000118197836 */ /* 0x000fe20000000000 */
[----:B------:R-:W-:Y:S02]  /*1300*/  ISETP.NE.AND P0, PT, R21, -0x1, PT ;  /* 0xffffffff1500780c */ /* 0x000fe40003f05270 */
[----:B------:R-:W-:Y:S02]  /*1310*/  MOV R4, R23 ;  /* 0x0000001700047202 */ /* 0x000fe40000000f00 */
[C---:B------:R-:W-:Y:S02]  /*1320*/  SEL R25, R22.reuse, R25, !P0 ;  /* 0x0000001916197207 */ /* 0x040fe40004000000 */
[----:B------:R-:W-:-:S03]  /*1330*/  SEL R13, R22, R17, !P0 ;  /* 0x00000011160d7207 */ /* 0x000fc60004000000 */
[----:B------:R-:W-:Y:S02]  /*1340*/  IMAD.MOV.U32 R3, RZ, RZ, R25 ;  /* 0x000000ffff037224 */ /* 0x000fe400078e0019 */
[----:B------:R-:W-:Y:S01]  /*1350*/  IMAD.MOV.U32 R21, RZ, RZ, R13 ;  /* 0x000000ffff157224 */ /* 0x000fe200078e000d */
[----:B------:R-:W-:Y:S06]  /*1360*/  BRA `(.L_x_16) ;  /* 0x0000000000347947 */ /* 0x000fec0003800000 */
.L_x_14:
[----:B------:R-:W0:Y:S01]  /*1370*/  LDS R22, [R12+0x8] ;  /* 0x000008000c167984 */ /* 0x000e220000000800 */
[----:B------:R-:W-:Y:S02]  /*1380*/  VIADD R24, R24, 0x1 ;  /* 0x0000000118187836 */ /* 0x000fe40000000000 */
[----:B0-----:R-:W-:Y:S01]  /*1390*/  IMAD.IADD R11, R11, 0x1, R22 ;  /* 0x000000010b0b7824 */ /* 0x001fe200078e0216 */
[----:B------:R-:W-:-:S04]  /*13a0*/  VIMNMX R3, PT, PT, RZ, R22, !PT ;  /* 0x00000016ff037248 */ /* 0x000fc80007fe0100 */
[----:B------:R-:W-:Y:S01]  /*13b0*/  ISETP.GT.AND P0, PT, R11, -0x1, PT ;  /* 0xffffffff0b00780c */ /* 0x000fe20003f04270 */
[----:B------:R-:W-:Y:S01]  /*13c0*/  IMAD.IADD R4, R4, 0x1, R3 ;  /* 0x0000000104047824 */ /* 0x000fe200078e0203 */
[----:B------:R-:W-:Y:S02]  /*13d0*/  VIMNMX R23, PT, PT, RZ, R11, !PT ;  /* 0x0000000bff177248 */ /* 0x000fe40007fe0100 */
[----:B------:R-:W-:Y:S02]  /*13e0*/  SEL R25, R24, 0xffffffff, P0 ;  /* 0xffffffff18197807 */ /* 0x000fe40000000000 */
[----:B------:R-:W-:Y:S01]  /*13f0*/  ISETP.GT.AND P0, PT, R22, RZ, PT ;  /* 0x000000ff1600720c */ /* 0x000fe20003f04270 */
[----:B------:R-:W-:Y:S01]  /*1400*/  VIADD R22, R20, 0x2 ;  /* 0x0000000214167836 */ /* 0x000fe20000000000 */
[----:B------:R-:W-:-:S04]  /*1410*/  ISETP.NE.AND P2, PT, R25, RZ, PT ;  /* 0x000000ff1900720c */ /* 0x000fc80003f45270 */
[----:B------:R-:W-:Y:S02]  /*1420*/  SEL R3, R22, R13, P0 ;  /* 0x0000000d16037207 */ /* 0x000fe40000000000 */
[----:B------:R-:W-:-:S07]  /*1430*/  SEL R13, R17, RZ, P2 ;  /* 0x000000ff110d7207 */ /* 0x000fce0001000000 */
.L_x_16:
[----:B------:R-:W-:Y:S05]  /*1440*/  BSYNC.RECONVERGENT B1 ;  /* 0x0000000000017941 */ /* 0x000fea0003800200 */
.L_x_13:
[----:B------:R-:W-:Y:S01]  /*1450*/  ISETP.NE.AND P0, PT, R22, R3, PT ;  /* 0x000000031600720c */ /* 0x000fe20003f05270 */
[----:B------:R-:W-:-:S12]  /*1460*/  BSSY.RECONVERGENT B1, `(.L_x_17) ;  /* 0x0000025000017945 */ /* 0x000fd80003800200 */
[----:B------:R-:W-:Y:S05]  /*1470*/  @!P0 BRA `(.L_x_18) ;  /* 0x0000000000588947 */ /* 0x000fea0003800000 */
[----:B------:R-:W0:Y:S01]  /*1480*/  LDS R22, [R12+0xc] ;  /* 0x00000c000c167984 */ /* 0x000e220000000800 */
[----:B------:R-:W-:Y:S01]  /*1490*/  VIADD R24, R20, 0x3 ;  /* 0x0000000314187836 */ /* 0x000fe20000000000 */
[----:B0-----:R-:W-:-:S04]  /*14a0*/  IADD3 R11, PT, PT, R22, R23, RZ ;  /* 0x00000017160b7210 */ /* 0x001fc80007ffe0ff */
        /* <DEDUP_REMOVED lines=11> */
.L_x_19:
        /* <DEDUP_REMOVED lines=8> */
.L_x_18:
        /* <DEDUP_REMOVED lines=13> */
.L_x_20:
[----:B------:R-:W-:Y:S05]  /*16b0*/  BSYNC.RECONVERGENT B1 ;  /* 0x0000000000017941 */ /* 0x000fea0003800200 */
.L_x_17:
        /* <DEDUP_REMOVED lines=10> */
[----:B------:R-:W-:Y:S01]  /*1760*/  @!P0 VIADD R13, R20, 0x5 ;  /* 0x00000005140d8836 */ /* 0x000fe20000000000 */
[----:B------:R-:W-:Y:S01]  /*1770*/  @!P0 MOV R23, RZ ;  /* 0x000000ff00178202 */ /* 0x000fe20000000f00 */
[----:B------:R-:W-:Y:S02]  /*1780*/  @P0 VIADD R11, R25, 0x1 ;  /* 0x00000001190b0836 */ /* 0x000fe40000000000 */
[----:B------:R-:W-:Y:S01]  /*1790*/  @!P0 IMAD.MOV.U32 R22, RZ, RZ, R13 ;  /* 0x000000ffff168224 */ /* 0x000fe200078e000d */
[C---:B------:R-:W-:Y:S01]  /*17a0*/  @P0 SEL R22, R24.reuse, R17, !P2 ;  /* 0x0000001118160207 */ /* 0x040fe20005000000 */
[--C-:B------:R-:W-:Y:S01]  /*17b0*/  @!P0 IMAD.MOV.U32 R20, RZ, RZ, R24.reuse ;  /* 0x000000ffff148224 */ /* 0x100fe200078e0018 */
[----:B------:R-:W-:Y:S01]  /*17c0*/  @P0 SEL R13, R24, R11, !P2 ;  /* 0x0000000b180d0207 */ /* 0x000fe20005000000 */
[----:B------:R-:W-:Y:S01]  /*17d0*/  @P0 IMAD.MOV.U32 R20, RZ, RZ, R24 ;  /* 0x000000ffff140224 */ /* 0x000fe200078e0018 */
[----:B------:R-:W-:Y:S06]  /*17e0*/  BRA `(.L_x_24) ;  /* 0x0000000000587947 */ /* 0x000fec0003800000 */
.L_x_23:
[----:B------:R-:W-:Y:S01]  /*17f0*/  VIADD R3, R25, 0x1 ;  /* 0x0000000119037836 */ /* 0x000fe20000000000 */
[----:B------:R-:W-:Y:S01]  /*1800*/  ISETP.NE.AND P0, PT, R21, -0x1, PT ;  /* 0xffffffff1500780c */ /* 0x000fe20003f05270 */
[----:B------:R-:W-:Y:S02]  /*1810*/  IMAD.MOV.U32 R20, RZ, RZ, R24 ;  /* 0x000000ffff147224 */ /* 0x000fe400078e0018 */
[----:B------:R-:W-:Y:S01]  /*1820*/  IMAD.MOV.U32 R4, RZ, RZ, R23 ;  /* 0x000000ffff047224 */ /* 0x000fe200078e0017 */
[C---:B------:R-:W-:Y:S02]  /*1830*/  SEL R21, R24.reuse, R17, !P0 ;  /* 0x0000001118157207 */ /* 0x040fe40004000000 */
[----:B------:R-:W-:-:S03]  /*1840*/  SEL R3, R24, R3, !P0 ;  /* 0x0000000318037207 */ /* 0x000fc60004000000 */
[----:B------:R-:W-:Y:S02]  /*1850*/  IMAD.MOV.U32 R22, RZ, RZ, R21 ;  /* 0x000000ffff167224 */ /* 0x000fe400078e0015 */
[----:B------:R-:W-:Y:S01]  /*1860*/  IMAD.MOV.U32 R13, RZ, RZ, R3 ;  /* 0x000000ffff0d7224 */ /* 0x000fe200078e0003 */
[----:B------:R-:W-:Y:S06]  /*1870*/  BRA `(.L_x_24) ;  /* 0x0000000000347947 */ /* 0x000fec0003800000 */
.L_x_22:
[----:B------:R-:W0:Y:S01]  /*1880*/  LDS R12, [R12+0x10] ;  /* 0x000010000c0c7984 */ /* 0x000e220000000800 */
[----:B------:R-:W-:Y:S01]  /*1890*/  IADD3 R13, PT, PT, R25, 0x1, RZ ;  /* 0x00000001190d7810 */ /* 0x000fe20007ffe0ff */
[----:B------:R-:W-:Y:S02]  /*18a0*/  VIADD R20, R20, 0x4 ;  /* 0x0000000414147836 */ /* 0x000fe40000000000 */
[----:B0-----:R-:W-:Y:S01]  /*18b0*/  IMAD.IADD R23, R12, 0x1, R11 ;  /* 0x000000010c177824 */ /* 0x001fe200078e020b */
[----:B------:R-:W-:-:S04]  /*18c0*/  VIMNMX R3, PT, PT, RZ, R12, !PT ;  /* 0x0000000cff037248 */ /* 0x000fc80007fe0100 */
[----:B------:R-:W-:Y:S01]  /*18d0*/  ISETP.GT.AND P0, PT, R23, -0x1, PT ;  /* 0xffffffff1700780c */ /* 0x000fe20003f04270 */
[----:B------:R-:W-:Y:S01]  /*18e0*/  IMAD.IADD R4, R4, 0x1, R3 ;  /* 0x0000000104047824 */ /* 0x000fe200078e0203 */
[----:B------:R-:W-:Y:S02]  /*18f0*/  VIMNMX R23, PT, PT, RZ, R23, !PT ;  /* 0x00000017ff177248 */ /* 0x000fe40007fe0100 */
[----:B------:R-:W-:Y:S02]  /*1900*/  SEL R13, R13, 0xffffffff, P0 ;  /* 0xffffffff0d0d7807 */ /* 0x000fe40000000000 */
[----:B------:R-:W-:Y:S02]  /*1910*/  ISETP.GT.AND P0, PT, R12, RZ, PT ;  /* 0x000000ff0c00720c */ /* 0x000fe40003f04270 */
[----:B------:R-:W-:Y:S02]  /*1920*/  ISETP.NE.AND P2, PT, R13, RZ, PT ;  /* 0x000000ff0d00720c */ /* 0x000fe40003f45270 */
[----:B------:R-:W-:-:S02]  /*1930*/  SEL R3, R20, R24, P0 ;  /* 0x0000001814037207 */ /* 0x000fc40000000000 */
[----:B------:R-:W-:-:S09]  /*1940*/  SEL R22, R17, RZ, P2 ;  /* 0x000000ff11167207 */ /* 0x000fd20001000000 */
.L_x_24:
[----:B------:R-:W-:Y:S05]  /*1950*/  BSYNC.RECONVERGENT B1 ;  /* 0x0000000000017941 */ /* 0x000fea0003800200 */
.L_x_21:
[----:B------:R-:W-:Y:S05]  /*1960*/  BRA `(.L_x_25) ;  /* 0xfffffff4005c7947 */ /* 0x000fea000383ffff */
.L_x_9:
[----:B------:R-:W-:Y:S05]  /*1970*/  BSYNC.RECONVERGENT B0 ;  /* 0x0000000000007941 */ /* 0x000fea0003800200 */
.L_x_8:
[----:B------:R-:W-:Y:S05]  /*1980*/  @P1 BRA `(.L_x_26) ;  /* 0xffffffe800801947 */ /* 0x000fea000383ffff */
.L_x_0:
[----:B------:R-:W-:-:S13]  /*1990*/  ISETP.GT.U32.AND P0, PT, R0, 0x7f, PT ;  /* 0x0000007f0000780c */ /* 0x000fda0003f04070 */
[----:B------:R-:W-:Y:S05]  /*19a0*/  @P0 EXIT ;  /* 0x000000000000094d */ /* 0x000fea0003800000 */
[----:B------:R-:W4:Y:S01]  /*19b0*/  S2UR UR4, SR_CTAID.X ;  /* 0x00000000000479c3 */ /* 0x000f220000002500 */
[----:B------:R-:W-:Y:S01]  /*19c0*/  ISETP.GE.AND P0, PT, R21, R2, PT ;  /* 0x000000021500720c */ /* 0x000fe20003f06270 */
[----:B------:R-:W-:Y:S06]  /*19d0*/  BSSY.RECONVERGENT B1, `(.L_x_27) ;  /* 0x0000085000017945 */ /* 0x000fec0003800200 */
[----:B------:R-:W4:Y:S08]  /*19e0*/  LDC R5, c[0x0][0x360] ;  /* 0x0000d800ff057b82 */ /* 0x000f300000000800 */
[----:B---3--:R-:W3:Y:S01]  /*19f0*/  LDC.64 R22, c[0x0][0x388] ;  /* 0x0000e200ff167b82 */ /* 0x008ee20000000a00 */
[----:B----4-:R-:W-:-:S04]  /*1a00*/  IMAD R5, R5, UR4, R0 ;  /* 0x0000000405057c24 */ /* 0x010fc8000f8e0200 */
[----:B------:R-:W-:-:S04]  /*1a10*/  IMAD R5, R5, 0x5, RZ ;  /* 0x0000000505057824 */ /* 0x000fc800078e02ff */
[----:B---3--:R-:W-:-:S04]  /*1a20*/  IMAD.WIDE R22, R5, 0x4, R22 ;  /* 0x0000000405167825 */ /* 0x008fc800078e0216 */
[----:B------:R-:W-:Y:S01]  /*1a30*/  IMAD.MOV.U32 R5, RZ, RZ, -0x1 ;  /* 0xffffffffff057424 */ /* 0x000fe200078e00ff */
[----:B------:R3:W-:Y:S04]  /*1a40*/  STG.E desc[UR8][R22.64+0x8], R4 ;  /* 0x0000080416007986 */ /* 0x0007e8000c101908 */
[----:B------:R3:W-:Y:S04]  /*1a50*/  STG.E desc[UR8][R22.64+0x10], R5 ;  /* 0x0000100516007986 */ /* 0x0007e8000c101908 */
[----:B------:R3:W-:Y:S04]  /*1a60*/  STG.E desc[UR8][R22.64+0xc], R5 ;  /* 0x00000c0516007986 */ /* 0x0007e8000c101908 */
[----:B------:R3:W-:Y:S04]  /*1a70*/  STG.E desc[UR8][R22.64+0x4], R5 ;  /* 0x0000040516007986 */ /* 0x0007e8000c101908 */
[----:B------:R3:W-:Y:S01]  /*1a80*/  STG.E desc[UR8][R22.64], R5 ;  /* 0x0000000516007986 */ /* 0x0007e2000c101908 */
[----:B------:R-:W-:Y:S05]  /*1a90*/  @!P0 BRA `(.L_x_28) ;  /* 0x0000000400e08947 */ /* 0x000fea0003800000 */
[----:B------:R-:W-:Y:S01]  /*1aa0*/  ISETP.GE.AND P0, PT, R21, 0x1, PT ;  /* 0x000000011500780c */ /* 0x000fe20003f06270 */
[----:B------:R-:W-:Y:S01]  /*1ab0*/  BSSY.RECONVERGENT B0, `(.L_x_29) ;  /* 0x0000070000007945 */ /* 0x000fe20003800200 */
[----:B012---:R-:W-:Y:S02]  /*1ac0*/  IMAD.MOV.U32 R16, RZ, RZ, RZ ;  /* 0x000000ffff107224 */ /* 0x007fe400078e00ff */
[----:B------:R-:W-:-:S09]  /*1ad0*/  IMAD.MOV.U32 R19, RZ, RZ, RZ ;  /* 0x000000ffff137224 */ /* 0x000fd200078e00ff */
[----:B------:R-:W-:Y:S05]  /*1ae0*/  @!P0 BRA `(.L_x_30) ;  /* 0x0000000400b08947 */ /* 0x000fea0003800000 */
[C---:B------:R-:W-:Y:S01]  /*1af0*/  ISETP.GE.U32.AND P0, PT, R21.reuse, 0x10, PT ;  /* 0x000000101500780c */ /* 0x040fe20003f06070 */
[----:B------:R-:W-:Y:S01]  /*1b00*/  BSSY.RECONVERGENT B2, `(.L_x_31) ;  /* 0x0000030000027945 */ /* 0x000fe20003800200 */
[----:B------:R-:W-:Y:S01]  /*1b10*/  LOP3.LUT R25, R21, 0xf, RZ, 0xc0, !PT ;  /* 0x0000000f15197812 */ /* 0x000fe200078ec0ff */
[----:B------:R-:W-:Y:S02]  /*1b20*/  HFMA2 R19, -RZ, RZ, 0, 0 ;  /* 0x00000000ff137431 */ /* 0x000fe400000001ff */
[----:B------:R-:W-:Y:S01]  /*1b30*/  IMAD.MOV.U32 R20, RZ, RZ, RZ ;  /* 0x000000ffff147224 */ /* 0x000fe200078e00ff */
[----:B------:R-:W-:Y:S01]  /*1b40*/  ISETP.NE.AND P1, PT, R25, RZ, PT ;  /* 0x000000ff1900720c */ /* 0x000fe20003f25270 */
[----:B------:R-:W-:-:S06]  /*1b50*/  IMAD.MOV.U32 R16, RZ, RZ, RZ ;  /* 0x000000ffff107224 */ /* 0x000fcc00078e00ff */
[----:B------:R-:W-:Y:S06]  /*1b60*/  @!P0 BRA `(.L_x_32) ;  /* 0x0000000000a48947 */ /* 0x000fec0003800000 */
[----:B------:R-:W0:Y:S01]  /*1b70*/  S2UR UR5, SR_CgaCtaId ;  /* 0x00000000000579c3 */ /* 0x000e220000008800 */
[----:B------:R-:W-:Y:S01]  /*1b80*/  UMOV UR4, 0x400 ;  /* 0x0000040000047882 */ /* 0x000fe20000000000 */
[----:B------:R-:W-:Y:S01]  /*1b90*/  LOP3.LUT R20, R21, 0x7ffffff0, RZ, 0xc0, !PT ;  /* 0x7ffffff015147812 */ /* 0x000fe200078ec0ff */
[----:B------:R-:W-:Y:S02]  /*1ba0*/  IMAD.MOV.U32 R19, RZ, RZ, RZ ;  /* 0x000000ffff137224 */ /* 0x000fe400078e00ff */
[----:B------:R-:W-:Y:S02]  /*1bb0*/  IMAD.MOV.U32 R16, RZ, RZ, RZ ;  /* 0x000000ffff107224 */ /* 0x000fe400078e00ff */
[----:B------:R-:W-:Y:S01]  /*1bc0*/  IMAD.MOV R26, RZ, RZ, -R20 ;  /* 0x000000ffff1a7224 */ /* 0x000fe200078e0a14 */
[----:B0-----:R-:W-:-:S04]  /*1bd0*/  ULEA UR4, UR5, UR4, 0x18 ;  /* 0x0000000405047291 */ /* 0x001fc8000f8ec0ff */
[----:B------:R-:W-:-:S06]  /*1be0*/  UIADD3 UR4, UPT, UPT, UR4, 0x20, URZ ;  /* 0x0000002004047890 */ /* 0x000fcc000fffe0ff */
[----:B------:R-:W-:-:S07]  /*1bf0*/  IMAD.U32 R24, RZ, RZ, UR4 ;  /* 0x00000004ff187e24 */ /* 0x000fce000f8e00ff */
.L_x_33:
[----:B---3--:R-:W0:Y:S01]  /*1c00*/  LDS.128 R4, [R24+-0x20] ;  /* 0xffffe00018047984 */ /* 0x008e220000000c00 */
[----:B------:R-:W-:-:S03]  /*1c10*/  VIADD R26, R26, 0x10 ;  /* 0x000000101a1a7836 */ /* 0x000fc60000000000 */
[----:B------:R-:W1:Y:S02]  /*1c20*/  LDS.128 R8, [R24+-0x10] ;  /* 0xfffff00018087984 */ /* 0x000e640000000c00 */
[----:B------:R-:W-:Y:S02]  /*1c30*/  ISETP.NE.AND P0, PT, R26, RZ, PT ;  /* 0x000000ff1a00720c */ /* 0x000fe40003f05270 */
[----:B------:R-:W2:Y:S01]  /*1c40*/  LDS.128 R12, [R24] ;  /* 0x00000000180c7984 */ /* 0x000ea20000000c00 */
[----:B0-----:R-:W-:-:S05]  /*1c50*/  IMAD.IADD R4, R4, 0x1, R19 ;  /* 0x0000000104047824 */ /* 0x001fca00078e0213 */
[----:B------:R-:W-:-:S04]  /*1c60*/  IADD3 R5, PT, PT, R4, R5, RZ ;  /* 0x0000000504057210 */ /* 0x000fc80007ffe0ff */
[----:B------:R-:W-:Y:S01]  /*1c70*/  VIMNMX3 R4, R4, R16, R5, !PT ;  /* 0x000000100404720f */ /* 0x000fe20007800105 */
[----:B------:R-:W-:Y:S01]  /*1c80*/  IMAD.IADD R6, R5, 0x1, R6 ;  /* 0x0000000105067824 */ /* 0x000fe200078e0206 */
[----:B------:R0:W3:Y:S03]  /*1c90*/  LDS.128 R16, [R24+0x10] ;  /* 0x0000100018107984 */ /* 0x0000e60000000c00 */
[----:B------:R-:W-:-:S04]  /*1ca0*/  IMAD.IADD R7, R6, 0x1, R7 ;  /* 0x0000000106077824 */ /* 0x000fc800078e0207 */
[----:B-1----:R-:W-:Y:S01]  /*1cb0*/  IMAD.IADD R8, R7, 0x1, R8 ;  /* 0x0000000107087824 */ /* 0x002fe200078e0208 */
[----:B------:R-:W-:Y:S01]  /*1cc0*/  VIMNMX3 R4, R6, R4, R7, !PT ;  /* 0x000000040604720f */ /* 0x000fe20007800107 */
[----:B0-----:R-:W-:Y:S02]  /*1cd0*/  VIADD R24, R24, 0x40 ;  /* 0x0000004018187836 */ /* 0x001fe40000000000 */
[----:B------:R-:W-:-:S04]  /*1ce0*/  IMAD.IADD R9, R8, 0x1, R9 ;  /* 0x0000000108097824 */ /* 0x000fc800078e0209 */
[----:B------:R-:W-:Y:S01]  /*1cf0*/  IMAD.IADD R10, R9, 0x1, R10 ;  /* 0x00000001090a7824 */ /* 0x000fe200078e020a */
[----:B------:R-:W-:-:S04]  /*1d00*/  VIMNMX3 R4, R8, R4, R9, !PT ;  /* 0x000000040804720f */ /* 0x000fc80007800109 */
[----:B------:R-:W-:-:S04]  /*1d10*/  IADD3 R11, PT, PT, R10, R11, RZ ;  /* 0x0000000b0a0b7210 */ /* 0x000fc80007ffe0ff */
[----:B------:R-:W-:Y:S01]  /*1d20*/  VIMNMX3 R4, R10, R4, R11, !PT ;  /* 0x000000040a04720f */ /* 0x000fe2000780010b */
[----:B--2---:R-:W-:-:S04]  /*1d30*/  IMAD.IADD R12, R11, 0x1, R12 ;  /* 0x000000010b0c7824 */ /* 0x004fc800078e020c */
[----:B------:R-:W-:-:S04]  /*1d40*/  IMAD.IADD R13, R12, 0x1, R13 ;  /* 0x000000010c0d7824 */ /* 0x000fc800078e020d */
[----:B------:R-:W-:Y:S01]  /*1d50*/  IMAD.IADD R14, R13, 0x1, R14 ;  /* 0x000000010d0e7824 */ /* 0x000fe200078e020e */
[----:B------:R-:W-:-:S03]  /*1d60*/  VIMNMX3 R4, R12, R4, R13, !PT ;  /* 0x000000040c04720f */ /* 0x000fc6000780010d */
[----:B------:R-:W-:-:S04]  /*1d70*/  IMAD.IADD R15, R14, 0x1, R15 ;  /* 0x000000010e0f7824 */ /* 0x000fc800078e020f */
[----:B---3--:R-:W-:Y:S01]  /*1d80*/  IMAD.IADD R16, R15, 0x1, R16 ;  /* 0x000000010f107824 */ /* 0x008fe200078e0210 */
[----:B------:R-:W-:-:S04]  /*1d90*/  VIMNMX3 R4, R14, R4, R15, !PT ;  /* 0x000000040e04720f */ /* 0x000fc8000780010f */
[----:B------:R-:W-:-:S04]  /*1da0*/  IADD3 R17, PT, PT, R16, R17, RZ ;  /* 0x0000001110117210 */ /* 0x000fc80007ffe0ff */
[----:B------:R-:W-:Y:S01]  /*1db0*/  VIMNMX3 R4, R16, R4, R17, !PT ;  /* 0x000000041004720f */ /* 0x000fe20007800111 */
[----:B------:R-:W-:-:S04]  /*1dc0*/  IMAD.IADD R18, R17, 0x1, R18 ;  /* 0x0000000111127824 */ /* 0x000fc800078e0212 */
[----:B------:R-:W-:-:S05]  /*1dd0*/  IMAD.IADD R19, R18, 0x1, R19 ;  /* 0x0000000112137824 */ /* 0x000fca00078e0213 */
[----:B------:R-:W-:Y:S01]  /*1de0*/  VIMNMX3 R16, R18, R4, R19, !PT ;  /* 0x000000041210720f */ /* 0x000fe20007800113 */
[----:B------:R-:W-:Y:S06]  /*1df0*/  @P0 BRA `(.L_x_33) ;  /* 0xfffffffc00800947 */ /* 0x000fec000383ffff */
.L_x_32:
[----:B------:R-:W-:Y:S05]  /*1e00*/  BSYNC.RECONVERGENT B2 ;  /* 0x0000000000027941 */ /* 0x000fea0003800200 */
.L_x_31:
[----:B------:R-:W-:Y:S05]  /*1e10*/  @!P1 BRA `(.L_x_30) ;  /* 0x0000000000e49947 */ /* 0x000fea0003800000 */
[----:B------:R-:W-:Y:S01]  /*1e20*/  ISETP.GE.U32.AND P0, PT, R25, 0x8, PT ;  /* 0x000000081900780c */ /* 0x000fe20003f06070 */
[----:B------:R-:W-:Y:S01]  /*1e30*/  BSSY.RECONVERGENT B2, `(.L_x_34) ;  /* 0x0000017000027945 */ /* 0x000fe20003800200 */
[----:B------:R-:W-:-:S04]  /*1e40*/  LOP3.LUT R13, R21, 0x7, RZ, 0xc0, !PT ;  /* 0x00000007150d7812 */ /* 0x000fc800078ec0ff */
[----:B------:R-:W-:-:S07]  /*1e50*/  ISETP.NE.AND P1, PT, R13, RZ, PT ;  /* 0x000000ff0d00720c */ /* 0x000fce0003f25270 */
[----:B------:R-:W-:Y:S06]  /*1e60*/  @!P0 BRA `(.L_x_35) ;  /* 0x00000000004c8947 */ /* 0x000fec0003800000 */
[----:B------:R-:W0:Y:S01]  /*1e70*/  S2UR UR5, SR_CgaCtaId ;  /* 0x00000000000579c3 */ /* 0x000e220000008800 */
[----:B------:R-:W-:Y:S02]  /*1e80*/  UMOV UR4, 0x400 ;  /* 0x0000040000047882 */ /* 0x000fe40000000000 */
[----:B0-----:R-:W-:-:S06]  /*1e90*/  ULEA UR4, UR5, UR4, 0x18 ;  /* 0x0000000405047291 */ /* 0x001fcc000f8ec0ff */
[C---:B------:R-:W-:Y:S01]  /*1ea0*/  LEA R12, R20.reuse, UR4, 0x2 ;  /* 0x00000004140c7c11 */ /* 0x040fe2000f8e10ff */
[----:B------:R-:W-:-:S04]  /*1eb0*/  VIADD R20, R20, 0x8 ;  /* 0x0000000814147836 */ /* 0x000fc80000000000 */
[----:B---3--:R-:W0:Y:S04]  /*1ec0*/  LDS.128 R4, [R12] ;  /* 0x000000000c047984 */ /* 0x008e280000000c00 */
[----:B------:R-:W1:Y:S01]  /*1ed0*/  LDS.128 R8, [R12+0x10] ;  /* 0x000010000c087984 */ /* 0x000e620000000c00 */
[----:B0-----:R-:W-:-:S05]  /*1ee0*/  IMAD.IADD R4, R19, 0x1, R4 ;  /* 0x0000000113047824 */ /* 0x001fca00078e0204 */
[----:B------:R-:W-:-:S04]  /*1ef0*/  IADD3 R5, PT, PT, R4, R5, RZ ;  /* 0x0000000504057210 */ /* 0x000fc80007ffe0ff */
[----:B------:R-:W-:Y:S01]  /*1f00*/  VIMNMX3 R4, R4, R16, R5, !PT ;  /* 0x000000100404720f */ /* 0x000fe20007800105 */
[----:B------:R-:W-:-:S04]  /*1f10*/  IMAD.IADD R6, R5, 0x1, R6 ;  /* 0x0000000105067824 */ /* 0x000fc800078e0206 */
[----:B------:R-:W-:-:S04]  /*1f20*/  IMAD.IADD R7, R6, 0x1, R7 ;  /* 0x0000000106077824 */ /* 0x000fc800078e0207 */
[----:B-1----:R-:W-:Y:S01]  /*1f30*/  IMAD.IADD R8, R7, 0x1, R8 ;  /* 0x0000000107087824 */ /* 0x002fe200078e0208 */
[----:B------:R-:W-:-:S03]  /*1f40*/  VIMNMX3 R4, R6, R4, R7, !PT ;  /* 0x000000040604720f */ /* 0x000fc60007800107 */
[----:B------:R-:W-:-:S04]  /*1f50*/  IMAD.IADD R9, R8, 0x1, R9 ;  /* 0x0000000108097824 */ /* 0x000fc800078e0209 */
[----:B------:R-:W-:Y:S01]  /*1f60*/  IMAD.IADD R10, R9, 0x1, R10 ;  /* 0x00000001090a7824 */ /* 0x000fe200078e020a */
[----:B------:R-:W-:-:S04]  /*1f70*/  VIMNMX3 R4, R8, R4, R9, !PT ;  /* 0x000000040804720f */ /* 0x000fc80007800109 */
[----:B------:R-:W-:-:S04]  /*1f80*/  IADD3 R19, PT, PT, R10, R11, RZ ;  /* 0x0000000b0a137210 */ /* 0x000fc80007ffe0ff */
[----:B------:R-:W-:-:S07]  /*1f90*/  VIMNMX3 R16, R10, R4, R19, !PT ;  /* 0x000000040a10720f */ /* 0x000fce0007800113 */
.L_x_35:
[----:B------:R-:W-:Y:S05]  /*1fa0*/  BSYNC.RECONVERGENT B2 ;  /* 0x0000000000027941 */ /* 0x000fea0003800200 */
.L_x_34:
        /* <DEDUP_REMOVED lines=9> */
[C---:B---3--:R-:W-:Y:S02]  /*2040*/  LEA R4, R20.reuse, UR4, 0x2 ;  /* 0x0000000414047c11 */ /* 0x048fe4000f8e10ff */
[----:B------:R-:W-:-:S04]  /*2050*/  IADD3 R20, PT, PT, R20, 0x4, RZ ;  /* 0x0000000414147810 */ /* 0x000fc80007ffe0ff */
[----:B------:R-:W0:Y:S02]  /*2060*/  LDS.128 R4, [R4] ;  /* 0x0000000004047984 */ /* 0x000e240000000c00 */
[----:B0-----:R-:W-:-:S04]  /*2070*/  IMAD.IADD R19, R19, 0x1, R4 ;  /* 0x0000000113137824 */ /* 0x001fc800078e0204 */
[----:B------:R-:W-:-:S04]  /*2080*/  IMAD.IADD R5, R19, 0x1, R5 ;  /* 0x0000000113057824 */ /* 0x000fc800078e0205 */
[----:B------:R-:W-:Y:S01]  /*2090*/  IMAD.IADD R6, R5, 0x1, R6 ;  /* 0x0000000105067824 */ /* 0x000fe200078e0206 */
[----:B------:R-:W-:-:S03]  /*20a0*/  VIMNMX3 R16, R19, R16, R5, !PT ;  /* 0x000000101310720f */ /* 0x000fc60007800105 */
[----:B------:R-:W-:-:S05]  /*20b0*/  IMAD.IADD R19, R6, 0x1, R7 ;  /* 0x0000000106137824 */ /* 0x000fca00078e0207 */
[----:B------:R-:W-:-:S07]  /*20c0*/  VIMNMX3 R16, R6, R16, R19, !PT ;  /* 0x000000100610720f */ /* 0x000fce0007800113 */
.L_x_37:
[----:B------:R-:W-:Y:S05]  /*20d0*/  BSYNC.RECONVERGENT B2 ;  /* 0x0000000000027941 */ /* 0x000fea0003800200 */
.L_x_36:
[----:B------:R-:W-:Y:S05]  /*20e0*/  @!P1 BRA `(.L_x_30) ;  /* 0x0000000000309947 */ /* 0x000fea0003800000 */
[----:B------:R-:W0:Y:S01]  /*20f0*/  S2UR UR5, SR_CgaCtaId ;  /* 0x00000000000579c3 */ /* 0x000e220000008800 */
[----:B------:R-:W-:Y:S01]  /*2100*/  UMOV UR4, 0x400 ;  /* 0x0000040000047882 */ /* 0x000fe20000000000 */
[----:B---3--:R-:W-:Y:S01]  /*2110*/  IMAD.MOV R4, RZ, RZ, -R21 ;  /* 0x000000ffff047224 */ /* 0x008fe200078e0a15 */
[----:B0-----:R-:W-:-:S06]  /*2120*/  ULEA UR4, UR5, UR4, 0x18 ;  /* 0x0000000405047291 */ /* 0x001fcc000f8ec0ff */
[----:B------:R-:W-:-:S07]  /*2130*/  LEA R20, R20, UR4, 0x2 ;  /* 0x0000000414147c11 */ /* 0x000fce000f8e10ff */
.L_x_38:
[----:B------:R0:W1:Y:S01]  /*2140*/  LDS R6, [R20] ;  /* 0x0000000014067984 */ /* 0x0000620000000800 */
[----:B------:R-:W-:-:S05]  /*2150*/  VIADD R4, R4, 0x1 ;  /* 0x0000000104047836 */ /* 0x000fca0000000000 */
[----:B------:R-:W-:Y:S01]  /*2160*/  ISETP.NE.AND P0, PT, R4, RZ, PT ;  /* 0x000000ff0400720c */ /* 0x000fe20003f05270 */
[----:B0-----:R-:W-:Y:S02]  /*2170*/  VIADD R20, R20, 0x4 ;  /* 0x0000000414147836 */ /* 0x001fe40000000000 */
[----:B-1----:R-:W-:-:S05]  /*2180*/  IMAD.IADD R19, R6, 0x1, R19 ;  /* 0x0000000106137824 */ /* 0x002fca00078e0213 */
[----:B------:R-:W-:-:S05]  /*2190*/  VIMNMX R16, PT, PT, R19, R16, !PT ;  /* 0x0000001013107248 */ /* 0x000fca0007fe0100 */
[----:B------:R-:W-:Y:S05]  /*21a0*/  @P0 BRA `(.L_x_38) ;  /* 0xfffffffc00e40947 */ /* 0x000fea000383ffff */
.L_x_30:
[----:B------:R-:W-:Y:S05]  /*21b0*/  BSYNC.RECONVERGENT B0 ;  /* 0x0000000000007941 */ /* 0x000fea0003800200 */
.L_x_29:
[----:B------:R-:W-:-:S13]  /*21c0*/  ISETP.NE.AND P0, PT, R16, RZ, PT ;  /* 0x000000ff1000720c */ /* 0x000fda0003f05270 */
[----:B---3--:R-:W-:Y:S01]  /*21d0*/  @P0 IMAD.IADD R5, R19, 0x1, -R16 ;  /* 0x0000000113050824 */ /* 0x008fe200078e0a10 */
[----:B------:R4:W-:Y:S04]  /*21e0*/  @!P0 STG.E desc[UR8][R22.64+0x4], R19 ;  /* 0x0000041316008986 */ /* 0x0009e8000c101908 */
[----:B------:R4:W-:Y:S04]  /*21f0*/  @!P0 STG.E desc[UR8][R22.64], RZ ;  /* 0x000000ff16008986 */ /* 0x0009e8000c101908 */
[----:B------:R4:W-:Y:S04]  /*2200*/  @P0 STG.E desc[UR8][R22.64], R16 ;  /* 0x0000001016000986 */ /* 0x0009e8000c101908 */
[----:B------:R4:W-:Y:S02]  /*2210*/  @P0 STG.E desc[UR8][R22.64+0x4], R5 ;  /* 0x0000040516000986 */ /* 0x0009e4000c101908 */
.L_x_28:
[----:B------:R-:W-:Y:S05]  /*2220*/  BSYNC.RECONVERGENT B1 ;  /* 0x0000000000017941 */ /* 0x000fea0003800200 */
.L_x_27:
[----:B---3--:R-:W-:-:S04]  /*2230*/  IADD3 R4, PT, PT, R2, 0x20, RZ ;  /* 0x0000002002047810 */ /* 0x008fc80007ffe0ff */
[----:B------:R-:W-:-:S13]  /*2240*/  ISETP.GE.AND P0, PT, R3, R4, PT ;  /* 0x000000040300720c */ /* 0x000fda0003f06270 */
[----:B------:R-:W-:Y:S05]  /*2250*/  @P0 EXIT ;  /* 0x000000000000094d */ /* 0x000fea0003800000 */
[----:B------:R-:W-:Y:S01]  /*2260*/  VIADD R4, R2, 0x1f ;  /* 0x0000001f02047836 */ /* 0x000fe20000000000 */
[----:B------:R-:W-:Y:S01]  /*2270*/  BSSY.RECONVERGENT B0, `(.L_x_39) ;  /* 0x000008a000007945 */ /* 0x000fe20003800200 */
[----:B----4-:R-:W-:Y:S02]  /*2280*/  IMAD.MOV.U32 R5, RZ, RZ, RZ ;  /* 0x000000ffff057224 */ /* 0x010fe400078e00ff */
[----:B--2---:R-:W-:Y:S01]  /*2290*/  IMAD.MOV.U32 R12, RZ, RZ, RZ ;  /* 0x000000ffff0c7224 */ /* 0x004fe200078e00ff */
[----:B------:R-:W-:-:S13]  /*22a0*/  ISETP.GT.AND P0, PT, R4, R3, PT ;  /* 0x000000030400720c */ /* 0x000fda0003f04270 */
[----:B------:R-:W-:Y:S05]  /*22b0*/  @!P0 BRA `(.L_x_40) ;  /* 0x0000000800148947 */ /* 0x000fea0003800000 */
[--C-:B------:R-:W-:Y:S01]  /*22c0*/  IADD3 R5, PT, PT, R2, 0x1e, -R3.reuse ;  /* 0x0000001e02057810 */ /* 0x100fe20007ffe803 */
[----:B------:R-:W-:Y:S01]  /*22d0*/  IMAD.IADD R3, R4, 0x1, -R3 ;  /* 0x0000000104037824 */ /* 0x000fe200078e0a03 */
[----:B------:R-:W-:Y:S01]  /*22e0*/  BSSY.RECONVERGENT B1, `(.L_x_41) ;  /* 0x000003e000017945 */ /* 0x000fe20003800200 */
[----:B------:R-:W-:Y:S01]  /*22f0*/  IMAD.MOV.U32 R12, RZ, RZ, RZ ;  /* 0x000000ffff0c7224 */ /* 0x000fe200078e00ff */
[----:B------:R-:W-:Y:S02]  /*2300*/  ISETP.GE.U32.AND P0, PT, R5, 0xf, PT ;  /* 0x0000000f0500780c */ /* 0x000fe40003f06070 */
[----:B------:R-:W-:Y:S02]  /*2310*/  MOV R5, RZ ;  /* 0x000000ff00057202 */ /* 0x000fe40000000f00 */
[----:B------:R-:W-:-:S09]  /*2320*/  LOP3.LUT R21, R3, 0xf, RZ, 0xc0, !PT ;  /* 0x0000000f03157812 */ /* 0x000fd200078ec0ff */
[----:B------:R-:W-:Y:S05]  /*2330*/  @!P0 BRA `(.L_x_42) ;  /* 0x0000000000e08947 */ /* 0x000fea0003800000 */
[----:B------:R-:W2:Y:S01]  /*2340*/  S2UR UR5, SR_CgaCtaId ;  /* 0x00000000000579c3 */ /* 0x000ea20000008800 */
[----:B------:R-:W-:Y:S01]  /*2350*/  UMOV UR4, 0x400 ;  /* 0x0000040000047882 */ /* 0x000fe20000000000 */
[----:B------:R-:W-:Y:S01]  /*2360*/  LOP3.LUT R4, R3, 0xfffffff0, RZ, 0xc0, !PT ;  /* 0xfffffff003047812 */ /* 0x000fe200078ec0ff */
[----:B------:R-:W-:Y:S01]  /*2370*/  BSSY.RECONVERGENT B2, `(.L_x_43) ;  /* 0x0000033000027945 */ /* 0x000fe20003800200 */
[----:B------:R-:W-:Y:S01]  /*2380*/  IMAD.MOV.U32 R12, RZ, RZ, RZ ;  /* 0x000000ffff0c7224 */ /* 0x000fe200078e00ff */
[----:B--2---:R-:W-:-:S06]  /*2390*/  ULEA UR4, UR5, UR4, 0x18 ;  /* 0x0000000405047291 */ /* 0x004fcc000f8ec0ff */
[----:B------:R-:W-:Y:S01]  /*23a0*/  LEA R6, R0, UR4, 0x7 ;  /* 0x0000000400067c11 */ /* 0x000fe2000f8e38ff */
[----:B------:R-:W-:-:S04]  /*23b0*/  IMAD.MOV R0, RZ, RZ, -R4 ;  /* 0x000000ffff007224 */ /* 0x000fc800078e0a04 */
[----:B------:R-:W-:-:S07]  /*23c0*/  VIADD R4, R6, 0x7c ;  /* 0x0000007c06047836 */ /* 0x000fce0000000000 */
.L_x_44:
[----:B------:R-:W2:Y:S01]  /*23d0*/  LDS R9, [R4] ;  /* 0x0000000004097984 */ /* 0x000ea20000000800 */
[----:B------:R-:W-:Y:S01]  /*23e0*/  IADD3 R0, PT, PT, R0, 0x10, RZ ;  /* 0x0000001000007810 */ /* 0x000fe20007ffe0ff */
[----:B------:R-:W-:Y:S02]  /*23f0*/  VIADD R2, R2, 0xfffffff0 ;  /* 0xfffffff002027836 */ /* 0x000fe40000000000 */
[----:B------:R-:W3:Y:S01]  /*2400*/  LDS R11, [R4+-0x4] ;  /* 0xfffffc00040b7984 */ /* 0x000ee20000000800 */
[----:B------:R-:W-:-:S03]  /*2410*/  ISETP.NE.AND P0, PT, R0, RZ, PT ;  /* 0x000000ff0000720c */ /* 0x000fc60003f05270 */
[----:B------:R-:W4:Y:S04]  /*2420*/  LDS R15, [R4+-0x8] ;  /* 0xfffff800040f7984 */ /* 0x000f280000000800 */
[----:B0-----:R-:W0:Y:S04]  /*2430*/  LDS R24, [R4+-0xc] ;  /* 0xfffff40004187984 */ /* 0x001e280000000800 */
[----:B------:R-:W5:Y:S04]  /*2440*/  LDS R19, [R4+-0x10] ;  /* 0xfffff00004137984 */ /* 0x000f680000000800 */
[----:B------:R-:W5:Y:S04]  /*2450*/  LDS R20, [R4+-0x14] ;  /* 0xffffec0004147984 */ /* 0x000f680000000800 */
[----:B------:R-:W5:Y:S04]  /*2460*/  LDS R13, [R4+-0x18] ;  /* 0xffffe800040d7984 */ /* 0x000f680000000800 */
[----:B------:R-:W5:Y:S04]  /*2470*/  LDS R10, [R4+-0x1c] ;  /* 0xffffe400040a7984 */ /* 0x000f680000000800 */
[----:B------:R-:W5:Y:S04]  /*2480*/  LDS R7, [R4+-0x20] ;  /* 0xffffe00004077984 */ /* 0x000f680000000800 */
[----:B------:R-:W5:Y:S01]  /*2490*/  LDS R6, [R4+-0x24] ;  /* 0xffffdc0004067984 */ /* 0x000f620000000800 */
[----:B--2---:R-:W-:-:S03]  /*24a0*/  IMAD.IADD R12, R9, 0x1, R12 ;  /* 0x00000001090c7824 */ /* 0x004fc600078e020c */
[----:B------:R-:W-:Y:S01]  /*24b0*/  LDS R8, [R4+-0x2c] ;  /* 0xffffd40004087984 */ /* 0x000fe20000000800 */
[----:B---3--:R-:W-:-:S03]  /*24c0*/  IMAD.IADD R14, R12, 0x1, R11 ;  /* 0x000000010c0e7824 */ /* 0x008fc600078e020b */
[----:B------:R-:W2:Y:S02]  /*24d0*/  LDS R9, [R4+-0x28] ;  /* 0xffffd80004097984 */ /* 0x000ea40000000800 */
[----:B----4-:R-:W-:Y:S02]  /*24e0*/  IADD3 R15, PT, PT, R14, R15, RZ ;  /* 0x0000000f0e0f7210 */ /* 0x010fe40007ffe0ff */
[----:B------:R-:W3:Y:S01]  /*24f0*/  LDS R11, [R4+-0x30] ;  /* 0xffffd000040b7984 */ /* 0x000ee20000000800 */
[----:B------:R-:W-:Y:S02]  /*2500*/  VIMNMX3 R5, R12, R5, R14, !PT ;  /* 0x000000050c05720f */ /* 0x000fe4000780010e */
[C---:B0-----:R-:W-:Y:S01]  /*2510*/  IMAD.IADD R24, R15.reuse, 0x1, R24 ;  /* 0x000000010f187824 */ /* 0x041fe200078e0218 */
[----:B-1----:R-:W0:Y:S03]  /*2520*/  LDS R16, [R4+-0x34] ;  /* 0xffffcc0004107984 */ /* 0x002e260000000800 */
[----:B-----5:R-:W-:Y:S01]  /*2530*/  IMAD.IADD R19, R24, 0x1, R19 ;  /* 0x0000000118137824 */ /* 0x020fe200078e0213 */
[----:B------:R-:W1:Y:S01]  /*2540*/  LDS R18, [R4+-0x38] ;  /* 0xffffc80004127984 */ /* 0x000e620000000800 */
[----:B------:R-:W-:-:S02]  /*2550*/  VIMNMX3 R5, R15, R5, R24, !PT ;  /* 0x000000050f05720f */ /* 0x000fc40007800118 */
[C---:B------:R-:W-:Y:S01]  /*2560*/  IMAD.IADD R20, R19.reuse, 0x1, R20 ;  /* 0x0000000113147824 */ /* 0x040fe200078e0214 */
[----:B------:R4:W5:Y:S03]  /*2570*/  LDS R17, [R4+-0x3c] ;  /* 0xffffc40004117984 */ /* 0x0009660000000800 */
[----:B------:R-:W-:Y:S01]  /*2580*/  IMAD.IADD R13, R20, 0x1, R13 ;  /* 0x00000001140d7824 */ /* 0x000fe200078e020d */
[----:B------:R-:W-:-:S03]  /*2590*/  VIMNMX3 R5, R19, R5, R20, !PT ;  /* 0x000000051305720f */ /* 0x000fc60007800114 */
[----:B------:R-:W-:Y:S02]  /*25a0*/  IMAD.IADD R10, R13, 0x1, R10 ;  /* 0x000000010d0a7824 */ /* 0x000fe400078e020a */
[----:B----4-:R-:W-:-:S03]  /*25b0*/  VIADD R4, R4, 0xffffffc0 ;  /* 0xffffffc004047836 */ /* 0x010fc60000000000 */
[----:B------:R-:W-:Y:S02]  /*25c0*/  IADD3 R7, PT, PT, R10, R7, RZ ;  /* 0x000000070a077210 */ /* 0x000fe40007ffe0ff */
[----:B------:R-:W-:-:S03]  /*25d0*/  VIMNMX3 R10, R13, R5, R10, !PT ;  /* 0x000000050d0a720f */ /* 0x000fc6000780010a */
[----:B------:R-:W-:-:S04]  /*25e0*/  IMAD.IADD R6, R7, 0x1, R6 ;  /* 0x0000000107067824 */ /* 0x000fc800078e0206 */
[----:B--2---:R-:W-:Y:S01]  /*25f0*/  IMAD.IADD R9, R6, 0x1, R9 ;  /* 0x0000000106097824 */ /* 0x004fe200078e0209 */
[----:B------:R-:W-:-:S03]  /*2600*/  VIMNMX3 R10, R7, R10, R6, !PT ;  /* 0x0000000a070a720f */ /* 0x000fc60007800106 */
[----:B------:R-:W-:-:S04]  /*2610*/  IMAD.IADD R8, R9, 0x1, R8 ;  /* 0x0000000109087824 */ /* 0x000fc800078e0208 */
[----:B---3--:R-:W-:Y:S01]  /*2620*/  IMAD.IADD R11, R8, 0x1, R11 ;  /* 0x00000001080b7824 */ /* 0x008fe200078e020b */
[----:B------:R-:W-:-:S03]  /*2630*/  VIMNMX3 R10, R9, R10, R8, !PT ;  /* 0x0000000a090a720f */ /* 0x000fc60007800108 */
[----:B0-----:R-:W-:-:S04]  /*2640*/  IMAD.IADD R5, R11, 0x1, R16 ;  /* 0x000000010b057824 */ /* 0x001fc800078e0210 */
[----:B-1----:R-:W-:Y:S01]  /*2650*/  IMAD.IADD R18, R5, 0x1, R18 ;  /* 0x0000000105127824 */ /* 0x002fe200078e0212 */
[----:B------:R-:W-:-:S03]  /*2660*/  VIMNMX3 R5, R11, R10, R5, !PT ;  /* 0x0000000a0b05720f */ /* 0x000fc60007800105 */
[----:B-----5:R-:W-:-:S05]  /*2670*/  IMAD.IADD R12, R18, 0x1, R17 ;  /* 0x00000001120c7824 */ /* 0x020fca00078e0211 */
[----:B------:R-:W-:Y:S01]  /*2680*/  VIMNMX3 R5, R18, R5, R12, !PT ;  /* 0x000000051205720f */ /* 0x000fe2000780010c */
[----:B------:R-:W-:Y:S06]  /*2690*/  @P0 BRA `(.L_x_44) ;  /* 0xfffffffc004c0947 */ /* 0x000fec000383ffff */
[----:B------:R-:W-:Y:S05]  /*26a0*/  BSYNC.RECONVERGENT B2 ;  /* 0x0000000000027941 */ /* 0x000fea0003800200 */
.L_x_43:
[----:B------:R-:W-:-:S07]  /*26b0*/  VIADD R4, R2, 0x1f ;  /* 0x0000001f02047836 */ /* 0x000fce0000000000 */
.L_x_42:
[----:B------:R-:W-:Y:S05]  /*26c0*/  BSYNC.RECONVERGENT B1 ;  /* 0x0000000000017941 */ /* 0x000fea0003800200 */
.L_x_41:
[----:B------:R-:W-:-:S13]  /*26d0*/  ISETP.NE.AND P0, PT, R21, RZ, PT ;  /* 0x000000ff1500720c */ /* 0x000fda0003f05270 */
[----:B------:R-:W-:Y:S05]  /*26e0*/  @!P0 BRA `(.L_x_40) ;  /* 0x0000000400088947 */ /* 0x000fea0003800000 */
[----:B------:R-:W-:Y:S01]  /*26f0*/  ISETP.GE.U32.AND P0, PT, R21, 0x8, PT ;  /* 0x000000081500780c */ /* 0x000fe20003f06070 */
[----:B------:R-:W-:Y:S01]  /*2700*/  BSSY.RECONVERGENT B1, `(.L_x_45) ;  /* 0x000001d000017945 */ /* 0x000fe20003800200 */
[----:B------:R-:W-:-:S04]  /*2710*/  LOP3.LUT R10, R3, 0x7, RZ, 0xc0, !PT ;  /* 0x00000007030a7812 */ /* 0x000fc800078ec0ff */
[----:B------:R-:W-:-:S07]  /*2720*/  ISETP.NE.AND P1, PT, R10, RZ, PT ;  /* 0x000000ff0a00720c */ /* 0x000fce0003f25270 */
[----:B------:R-:W-:Y:S06]  /*2730*/  @!P0 BRA `(.L_x_46) ;  /* 0x0000000000648947 */ /* 0x000fec0003800000 */
[----:B------:R-:W2:Y:S01]  /*2740*/  S2UR UR5, SR_CgaCtaId ;  /* 0x00000000000579c3 */ /* 0x000ea20000008800 */
[----:B------:R-:W-:Y:S02]  /*2750*/  UMOV UR4, 0x400 ;  /* 0x0000040000047882 */ /* 0x000fe40000000000 */
[----:B--2---:R-:W-:-:S06]  /*2760*/  ULEA UR4, UR5, UR4, 0x18 ;  /* 0x0000000405047291 */ /* 0x004fcc000f8ec0ff */
[C---:B------:R-:W-:Y:S01]  /*2770*/  LEA R0, R4.reuse, UR4, 0x2 ;  /* 0x0000000404007c11 */ /* 0x040fe2000f8e10ff */
[----:B------:R-:W-:-:S04]  /*2780*/  VIADD R4, R4, 0xfffffff8 ;  /* 0xfffffff804047836 */ /* 0x000fc80000000000 */
[----:B------:R-:W2:Y:S04]  /*2790*/  LDS R7, [R0] ;  /* 0x0000000000077984 */ /* 0x000ea80000000800 */
[----:B------:R-:W3:Y:S04]  /*27a0*/  LDS R9, [R0+-0x4] ;  /* 0xfffffc0000097984 */ /* 0x000ee80000000800 */
[----:B------:R-:W4:Y:S04]  /*27b0*/  LDS R2, [R0+-0x8] ;  /* 0xfffff80000027984 */ /* 0x000f280000000800 */
[----:B------:R-:W5:Y:S04]  /*27c0*/  LDS R11, [R0+-0xc] ;  /* 0xfffff400000b7984 */ /* 0x000f680000000800 */
[----:B------:R-:W0:Y:S04]  /*27d0*/  LDS R6, [R0+-0x10] ;  /* 0xfffff00000067984 */ /* 0x000e280000000800 */
[----:B------:R-:W1:Y:S04]  /*27e0*/  LDS R13, [R0+-0x14] ;  /* 0xffffec00000d7984 */ /* 0x000e680000000800 */
[----:B------:R-:W1:Y:S04]  /*27f0*/  LDS R8, [R0+-0x18] ;  /* 0xffffe80000087984 */ /* 0x000e680000000800 */
[----:B------:R-:W1:Y:S01]  /*2800*/  LDS R15, [R0+-0x1c] ;  /* 0xffffe400000f7984 */ /* 0x000e620000000800 */
[----:B--2---:R-:W-:-:S05]  /*2810*/  IADD3 R12, PT, PT, R12, R7, RZ ;  /* 0x000000070c0c7210 */ /* 0x004fca0007ffe0ff */
[----:B---3--:R-:W-:-:S04]  /*2820*/  IMAD.IADD R9, R12, 0x1, R9 ;  /* 0x000000010c097824 */ /* 0x008fc800078e0209 */
[----:B----4-:R-:W-:Y:S01]  /*2830*/  IMAD.IADD R2, R9, 0x1, R2 ;  /* 0x0000000109027824 */ /* 0x010fe200078e0202 */
[----:B------:R-:W-:-:S03]  /*2840*/  VIMNMX3 R5, R12, R5, R9, !PT ;  /* 0x000000050c05720f */ /* 0x000fc60007800109 */
[----:B-----5:R-:W-:-:S04]  /*2850*/  IMAD.IADD R11, R2, 0x1, R11 ;  /* 0x00000001020b7824 */ /* 0x020fc800078e020b */
[----:B0-----:R-:W-:Y:S01]  /*2860*/  IMAD.IADD R6, R11, 0x1, R6 ;  /* 0x000000010b067824 */ /* 0x001fe200078e0206 */
[----:B------:R-:W-:-:S03]  /*2870*/  VIMNMX3 R5, R2, R5, R11, !PT ;  /* 0x000000050205720f */ /* 0x000fc6000780010b */
[----:B-1----:R-:W-:-:S05]  /*2880*/  IMAD.IADD R13, R6, 0x1, R13 ;  /* 0x00000001060d7824 */ /* 0x002fca00078e020d */
[----:B------:R-:W-:Y:S02]  /*2890*/  IADD3 R8, PT, PT, R13, R8, RZ ;  /* 0x000000080d087210 */ /* 0x000fe40007ffe0ff */
[----:B------:R-:W-:-:S03]  /*28a0*/  VIMNMX3 R5, R6, R5, R13, !PT ;  /* 0x000000050605720f */ /* 0x000fc6000780010d */
[----:B------:R-:W-:-:S05]  /*28b0*/  IMAD.IADD R12, R8, 0x1, R15 ;  /* 0x00000001080c7824 */ /* 0x000fca00078e020f */
[----:B------:R-:W-:-:S07]  /*28c0*/  VIMNMX3 R5, R8, R5, R12, !PT ;  /* 0x000000050805720f */ /* 0x000fce000780010c */
.L_x_46:
[----:B------:R-:W-:Y:S05]  /*28d0*/  BSYNC.RECONVERGENT B1 ;  /* 0x0000000000017941 */ /* 0x000fea0003800200 */
.L_x_45:
        /* <DEDUP_REMOVED lines=14> */
[----:B------:R-:W5:Y:S01]  /*29c0*/  LDS R9, [R2+-0xc] ;  /* 0xfffff40002097984 */ /* 0x000f620000000800 */
[----:B--2---:R-:W-:-:S04]  /*29d0*/  IMAD.IADD R12, R12, 0x1, R3 ;  /* 0x000000010c0c7824 */ /* 0x004fc800078e0203 */
[----:B---3--:R-:W-:-:S04]  /*29e0*/  IMAD.IADD R7, R12, 0x1, R7 ;  /* 0x000000010c077824 */ /* 0x008fc800078e0207 */
[----:B----4-:R-:W-:Y:S01]  /*29f0*/  IMAD.IADD R6, R7, 0x1, R6 ;  /* 0x0000000107067824 */ /* 0x010fe200078e0206 */
[----:B------:R-:W-:-:S04]  /*2a00*/  VIMNMX3 R5, R12, R5, R7, !PT ;  /* 0x000000050c05720f */ /* 0x000fc80007800107 */
[----:B-----5:R-:W-:-:S04]  /*2a10*/  IADD3 R12, PT, PT, R6, R9, RZ ;  /* 0x00000009060c7210 */ /* 0x020fc80007ffe0ff */
[----:B------:R-:W-:-:S07]  /*2a20*/  VIMNMX3 R5, R6, R5, R12, !PT ;  /* 0x000000050605720f */ /* 0x000fce000780010c */
.L_x_48:
[----:B------:R-:W-:Y:S05]  /*2a30*/  BSYNC.RECONVERGENT B1 ;  /* 0x0000000000017941 */ /* 0x000fea0003800200 */
.L_x_47:
[----:B------:R-:W-:Y:S05]  /*2a40*/  @!P1 BRA `(.L_x_40) ;  /* 0x0000000000309947 */ /* 0x000fea0003800000 */
[----:B------:R-:W2:Y:S01]  /*2a50*/  S2UR UR5, SR_CgaCtaId ;  /* 0x00000000000579c3 */ /* 0x000ea20000008800 */
[----:B------:R-:W-:Y:S01]  /*2a60*/  UMOV UR4, 0x400 ;  /* 0x0000040000047882 */ /* 0x000fe20000000000 */
[----:B------:R-:W-:Y:S01]  /*2a70*/  IMAD.MOV R0, RZ, RZ, -R0 ;  /* 0x000000ffff007224 */ /* 0x000fe200078e0a00 */
[----:B--2---:R-:W-:-:S06]  /*2a80*/  ULEA UR4, UR5, UR4, 0x18 ;  /* 0x0000000405047291 */ /* 0x004fcc000f8ec0ff */
[----:B------:R-:W-:-:S07]  /*2a90*/  LEA R4, R4, UR4, 0x2 ;  /* 0x0000000404047c11 */ /* 0x000fce000f8e10ff */
.L_x_49:
[----:B------:R2:W3:Y:S01]  /*2aa0*/  LDS R3, [R4] ;  /* 0x0000000004037984 */ /* 0x0004e20000000800 */
[----:B------:R-:W-:-:S05]  /*2ab0*/  VIADD R0, R0, 0x1 ;  /* 0x0000000100007836 */ /* 0x000fca0000000000 */
[----:B------:R-:W-:Y:S01]  /*2ac0*/  ISETP.NE.AND P0, PT, R0, RZ, PT ;  /* 0x000000ff0000720c */ /* 0x000fe20003f05270 */
[----:B--2---:R-:W-:Y:S02]  /*2ad0*/  VIADD R4, R4, 0xfffffffc ;  /* 0xfffffffc04047836 */ /* 0x004fe40000000000 */
[----:B---3--:R-:W-:-:S05]  /*2ae0*/  IMAD.IADD R12, R3, 0x1, R12 ;  /* 0x00000001030c7824 */ /* 0x008fca00078e020c */
[----:B------:R-:W-:-:S05]  /*2af0*/  VIMNMX R5, PT, PT, R12, R5, !PT ;  /* 0x000000050c057248 */ /* 0x000fca0007fe0100 */
[----:B------:R-:W-:Y:S05]  /*2b00*/  @P0 BRA `(.L_x_49) ;  /* 0xfffffffc00e40947 */ /* 0x000fea000383ffff */
.L_x_40:
[----:B------:R-:W-:Y:S05]  /*2b10*/  BSYNC.RECONVERGENT B0 ;  /* 0x0000000000007941 */ /* 0x000fea0003800200 */
.L_x_39:
[----:B------:R-:W-:-:S13]  /*2b20*/  ISETP.NE.AND P0, PT, R5, RZ, PT ;  /* 0x000000ff0500720c */ /* 0x000fda0003f05270 */
[----:B------:R2:W-:Y:S04]  /*2b30*/  @!P0 STG.E desc[UR8][R22.64+0xc], RZ ;  /* 0x00000cff16008986 */ /* 0x0005e8000c101908 */
[----:B------:R2:W-:Y:S01]  /*2b40*/  @!P0 STG.E desc[UR8][R22.64+0x10], RZ ;  /* 0x000010ff16008986 */ /* 0x0005e2000c101908 */
[----:B------:R-:W-:Y:S05]  /*2b50*/  @!P0 EXIT ;  /* 0x000000000000894d */ /* 0x000fea0003800000 */
[----:B------:R-:W-:Y:S01]  /*2b60*/  IADD3 R3, PT, PT, R12, -R5, RZ ;  /* 0x800000050c037210 */ /* 0x000fe20007ffe0ff */
[----:B------:R-:W-:Y:S04]  /*2b70*/  STG.E desc[UR8][R22.64+0xc], R5 ;  /* 0x00000c0516007986 */ /* 0x000fe8000c101908 */
[----:B------:R-:W-:Y:S01]  /*2b80*/  STG.E desc[UR8][R22.64+0x10], R3 ;  /* 0x0000100316007986 */ /* 0x000fe2000c101908 */
[----:B------:R-:W-:Y:S05]  /*2b90*/  EXIT ;  /* 0x000000000000794d */ /* 0x000fea0003800000 */
        .weak           $__internal_0_$__cuda_sm20_div_u16
        .type           $__internal_0_$__cuda_sm20_div_u16,@function
        .size           $__internal_0_$__cuda_sm20_div_u16,(.L_x_51 - $__internal_0_$__cuda_sm20_div_u16)
$__internal_0_$__cuda_sm20_div_u16:
[----:B------:R-:W0:Y:S01]  /*2ba0*/  I2F.U16 R3, UR4 ;  /* 0x0000000400037d06 */ /* 0x000e220008101000 */
[----:B------:R-:W-:Y:S02]  /*2bb0*/  IMAD.MOV.U32 R4, RZ, RZ, 0x4b800000 ;  /* 0x4b800000ff047424 */ /* 0x000fe400078e00ff */
[----:B------:R-:W-:Y:S01]  /*2bc0*/  IMAD.MOV.U32 R9, RZ, RZ, 0x0 ;  /* 0x00000000ff097424 */ /* 0x000fe200078e00ff */
[C---:B0-----:R-:W-:Y:S02]  /*2bd0*/  FSETP.GEU.AND P1, PT, |R3|.reuse, 1.175494350822287508e-38, PT ;  /* 0x008000000300780b */ /* 0x041fe40003f2e200 */
[----:B------:R-:W-:Y:S02]  /*2be0*/  FSETP.GT.AND P0, PT, |R3|, 8.50705917302346158658e+37, PT ;  /* 0x7e8000000300780b */ /* 0x000fe40003f04200 */
[----:B------:R-:W-:-:S04]  /*2bf0*/  FSEL R4, R4, 1, !P1 ;  /* 0x3f80000004047808 */ /* 0x000fc80004800000 */
[----:B------:R-:W-:Y:S02]  /*2c00*/  FSEL R4, R4, 0.25, !P0 ;  /* 0x3e80000004047808 */ /* 0x000fe40004000000 */
[----:B------:R-:W-:-:S03]  /*2c10*/  ISETP.NE.U32.AND P0, PT, RZ, UR4, PT ;  /* 0x00000004ff007c0c */ /* 0x000fc6000bf05070 */
[----:B------:R-:W-:Y:S01]  /*2c20*/  FMUL R7, R3, R4 ;  /* 0x0000000403077220 */ /* 0x000fe20000400000 */
[----:B------:R-:W-:-:S05]  /*2c30*/  I2FP.F32.U32.RZ R3, 0xfff ;  /* 0x00000fff00037845 */ /* 0x000fca000020d000 */
[----:B------:R-:W0:Y:S02]  /*2c40*/  MUFU.RCP R7, R7 ;  /* 0x0000000700077308 */ /* 0x000e240000001000 */
[----:B0-----:R-:W-:-:S04]  /*2c50*/  FMUL R4, R4, R7 ;  /* 0x0000000704047220 */ /* 0x001fc80000400000 */
[----:B------:R-:W-:-:S04]  /*2c60*/  VIADD R4, R4, 0x2 ;  /* 0x0000000204047836 */ /* 0x000fc80000000000 */
[----:B------:R-:W-:-:S06]  /*2c70*/  FMUL.RZ R3, R3, R4 ;  /* 0x0000000403037220 */ /* 0x000fcc000040c000 */
[----:B------:R-:W0:Y:S02]  /*2c80*/  F2I.U32.TRUNC.NTZ R3, R3 ;  /* 0x0000000300037305 */ /* 0x000e24000020f000 */
[----:B0-----:R-:W-:Y:S01]  /*2c90*/  LOP3.LUT R4, R3, 0xffff, RZ, 0xc0, !PT ;  /* 0x0000ffff03047812 */ /* 0x001fe200078ec0ff */
[----:B------:R-:W-:Y:S01]  /*2ca0*/  @!P0 IMAD.MOV.U32 R4, RZ, RZ, -0x1 ;  /* 0xffffffffff048424 */ /* 0x000fe200078e00ff */
[----:B------:R-:W-:Y:S06]  /*2cb0*/  RET.REL.NODEC R8 `(_Z9subSeqMaxPiS_ii) ;  /* 0xffffffd008d07950 */ /* 0x000fec0003c3ffff */
.L_x_50:
[----:B------:R-:W-:-:S00]  /*2cc0*/  BRA `(.L_x_50) ;  /* 0xfffffffc00fc7947 */ /* 0x000fc0000383ffff */
[----:B------:R-:W-:-:S00]  /*2cd0*/  NOP ;  /* 0x0000000000007918 */ /* 0x000fc00000000000 */
        /* <DEDUP_REMOVED lines=10> */
.L_x_51:


//--------------------- .nv.shared._Z9subSeqMaxPiS_ii --------------------------
	.section	.nv.shared._Z9subSeqMaxPiS_ii,"aw",@nobits
	.sectionflags	@""
	.align	4
.nv.shared._Z9subSeqMaxPiS_ii:
	.zero		17408


//--------------------- .nv.shared.reserved.0     --------------------------
	.section	.nv.shared.reserved.0,"aw",@nobits
	.weak		__nv_reservedSMEM_offset_0_alias
	.size		__nv_reservedSMEM_offset_0_alias, 0, 64
	.other		__nv_reservedSMEM_offset_0_alias,@"STO_CUDA_RESERVED_SHARED STV_DEFAULT"
__nv_reservedSMEM_offset_0_alias:
	.zero		0
	.zero		64


//--------------------- .nv.constant0._Z9subSeqMaxPiS_ii --------------------------
	.section	.nv.constant0._Z9subSeqMaxPiS_ii,"a",@progbits
	.sectionflags	@""
	.align	4
.nv.constant0._Z9subSeqMaxPiS_ii:
	.zero		920


//--------------------- SYMBOLS --------------------------

	.type		.nv.reservedSmem.offset0,@object
	.size		.nv.reservedSmem.offset0,0x4
	.type		.nv.reservedSmem.cap,@object
	.size		.nv.reservedSmem.cap,0x4
